//
// Generated by NVIDIA NVVM Compiler
//
// Compiler Build ID: CL-36424714
// Cuda compilation tools, release 13.0, V13.0.88
// Based on NVVM 20.0.0
//

.version 9.0
.target sm_100
.address_size 64

	// .globl	_Z14matrixMultiplyPfS_S_iiiiii
// _ZZ20matrixMultiplySharedPfS_S_iiiiiiE2sA has been demoted
// _ZZ20matrixMultiplySharedPfS_S_iiiiiiE2sB has been demoted

.visible .entry _Z14matrixMultiplyPfS_S_iiiiii(
	.param .u64 .ptr .align 1 _Z14matrixMultiplyPfS_S_iiiiii_param_0,
	.param .u64 .ptr .align 1 _Z14matrixMultiplyPfS_S_iiiiii_param_1,
	.param .u64 .ptr .align 1 _Z14matrixMultiplyPfS_S_iiiiii_param_2,
	.param .u32 _Z14matrixMultiplyPfS_S_iiiiii_param_3,
	.param .u32 _Z14matrixMultiplyPfS_S_iiiiii_param_4,
	.param .u32 _Z14matrixMultiplyPfS_S_iiiiii_param_5,
	.param .u32 _Z14matrixMultiplyPfS_S_iiiiii_param_6,
	.param .u32 _Z14matrixMultiplyPfS_S_iiiiii_param_7,
	.param .u32 _Z14matrixMultiplyPfS_S_iiiiii_param_8
)
{
	.reg .pred 	%p<14>;
	.reg .b32 	%r<43>;
	.reg .b32 	%f<68>;
	.reg .b64 	%rd<53>;

	ld.param.u64 	%rd7, [_Z14matrixMultiplyPfS_S_iiiiii_param_0];
	ld.param.u64 	%rd8, [_Z14matrixMultiplyPfS_S_iiiiii_param_1];
	ld.param.u64 	%rd6, [_Z14matrixMultiplyPfS_S_iiiiii_param_2];
	ld.param.u32 	%r18, [_Z14matrixMultiplyPfS_S_iiiiii_param_3];
	ld.param.u32 	%r19, [_Z14matrixMultiplyPfS_S_iiiiii_param_4];
	ld.param.u32 	%r22, [_Z14matrixMultiplyPfS_S_iiiiii_param_5];
	ld.param.u32 	%r20, [_Z14matrixMultiplyPfS_S_iiiiii_param_6];
	ld.param.u32 	%r21, [_Z14matrixMultiplyPfS_S_iiiiii_param_8];
	cvta.to.global.u64 	%rd1, %rd8;
	cvta.to.global.u64 	%rd2, %rd7;
	mov.u32 	%r23, %ctaid.y;
	mov.u32 	%r24, %ntid.y;
	mov.u32 	%r25, %tid.y;
	mad.lo.s32 	%r1, %r23, %r24, %r25;
	mov.u32 	%r26, %ctaid.x;
	mov.u32 	%r27, %ntid.x;
	mov.u32 	%r28, %tid.x;
	mad.lo.s32 	%r2, %r26, %r27, %r28;
	setp.ne.s32 	%p1, %r19, %r22;
	@%p1 bra 	$L__BB0_15;
	setp.ge.s32 	%p2, %r1, %r18;
	setp.ge.s32 	%p3, %r2, %r20;
	or.pred  	%p4, %p2, %p3;
	@%p4 bra 	$L__BB0_15;
	setp.lt.s32 	%p5, %r19, 1;
	mov.f32 	%f67, 0f00000000;
	@%p5 bra 	$L__BB0_14;
	mul.lo.s32 	%r3, %r19, %r1;
	and.b32  	%r4, %r19, 7;
	setp.lt.u32 	%p6, %r19, 8;
	mov.f32 	%f67, 0f00000000;
	mov.b32 	%r41, 0;
	@%p6 bra 	$L__BB0_6;
	and.b32  	%r41, %r19, 2147483640;
	neg.s32 	%r39, %r41;
	shl.b32 	%r7, %r20, 3;
	mul.wide.u32 	%rd9, %r3, 4;
	add.s64 	%rd10, %rd9, %rd2;
	add.s64 	%rd52, %rd10, 16;
	mov.f32 	%f67, 0f00000000;
	mul.wide.s32 	%rd13, %r20, 4;
	mov.u32 	%r38, %r2;
$L__BB0_5:
	.pragma "nounroll";
	ld.global.f32 	%f17, [%rd52+-16];
	mul.wide.s32 	%rd11, %r38, 4;
	add.s64 	%rd12, %rd1, %rd11;
	ld.global.f32 	%f18, [%rd12];
	fma.rn.f32 	%f19, %f17, %f18, %f67;
	ld.global.f32 	%f20, [%rd52+-12];
	add.s64 	%rd14, %rd12, %rd13;
	ld.global.f32 	%f21, [%rd14];
	fma.rn.f32 	%f22, %f20, %f21, %f19;
	ld.global.f32 	%f23, [%rd52+-8];
	add.s64 	%rd15, %rd14, %rd13;
	ld.global.f32 	%f24, [%rd15];
	fma.rn.f32 	%f25, %f23, %f24, %f22;
	ld.global.f32 	%f26, [%rd52+-4];
	add.s64 	%rd16, %rd15, %rd13;
	ld.global.f32 	%f27, [%rd16];
	fma.rn.f32 	%f28, %f26, %f27, %f25;
	ld.global.f32 	%f29, [%rd52];
	add.s64 	%rd17, %rd16, %rd13;
	ld.global.f32 	%f30, [%rd17];
	fma.rn.f32 	%f31, %f29, %f30, %f28;
	ld.global.f32 	%f32, [%rd52+4];
	add.s64 	%rd18, %rd17, %rd13;
	ld.global.f32 	%f33, [%rd18];
	fma.rn.f32 	%f34, %f32, %f33, %f31;
	ld.global.f32 	%f35, [%rd52+8];
	add.s64 	%rd19, %rd18, %rd13;
	ld.global.f32 	%f36, [%rd19];
	fma.rn.f32 	%f37, %f35, %f36, %f34;
	ld.global.f32 	%f38, [%rd52+12];
	add.s64 	%rd20, %rd19, %rd13;
	ld.global.f32 	%f39, [%rd20];
	fma.rn.f32 	%f67, %f38, %f39, %f37;
	add.s32 	%r39, %r39, 8;
	add.s32 	%r38, %r38, %r7;
	add.s64 	%rd52, %rd52, 32;
	setp.ne.s32 	%p7, %r39, 0;
	@%p7 bra 	$L__BB0_5;
$L__BB0_6:
	setp.eq.s32 	%p8, %r4, 0;
	@%p8 bra 	$L__BB0_14;
	and.b32  	%r13, %r19, 3;
	setp.lt.u32 	%p9, %r4, 4;
	@%p9 bra 	$L__BB0_9;
	add.s32 	%r30, %r41, %r3;
	mul.wide.u32 	%rd21, %r30, 4;
	add.s64 	%rd22, %rd2, %rd21;
	ld.global.f32 	%f41, [%rd22];
	mad.lo.s32 	%r31, %r41, %r20, %r2;
	mul.wide.s32 	%rd23, %r31, 4;
	add.s64 	%rd24, %rd1, %rd23;
	ld.global.f32 	%f42, [%rd24];
	fma.rn.f32 	%f43, %f41, %f42, %f67;
	cvt.u64.u32 	%rd25, %r3;
	cvt.u64.u32 	%rd26, %r41;
	add.s64 	%rd27, %rd26, %rd25;
	shl.b64 	%rd28, %rd27, 2;
	add.s64 	%rd29, %rd2, %rd28;
	ld.global.f32 	%f44, [%rd29+4];
	mul.wide.s32 	%rd30, %r20, 4;
	add.s64 	%rd31, %rd24, %rd30;
	ld.global.f32 	%f45, [%rd31];
	fma.rn.f32 	%f46, %f44, %f45, %f43;
	ld.global.f32 	%f47, [%rd29+8];
	add.s64 	%rd32, %rd31, %rd30;
	ld.global.f32 	%f48, [%rd32];
	fma.rn.f32 	%f49, %f47, %f48, %f46;
	ld.global.f32 	%f50, [%rd29+12];
	add.s64 	%rd33, %rd32, %rd30;
	ld.global.f32 	%f51, [%rd33];
	fma.rn.f32 	%f67, %f50, %f51, %f49;
	add.s32 	%r41, %r41, 4;
$L__BB0_9:
	setp.eq.s32 	%p10, %r13, 0;
	@%p10 bra 	$L__BB0_14;
	setp.eq.s32 	%p11, %r13, 1;
	@%p11 bra 	$L__BB0_12;
	add.s32 	%r32, %r41, %r3;
	mul.wide.u32 	%rd34, %r32, 4;
	add.s64 	%rd35, %rd2, %rd34;
	ld.global.f32 	%f53, [%rd35];
	mad.lo.s32 	%r33, %r41, %r20, %r2;
	mul.wide.s32 	%rd36, %r33, 4;
	add.s64 	%rd37, %rd1, %rd36;
	ld.global.f32 	%f54, [%rd37];
	fma.rn.f32 	%f55, %f53, %f54, %f67;
	cvt.u64.u32 	%rd38, %r3;
	cvt.u64.u32 	%rd39, %r41;
	add.s64 	%rd40, %rd39, %rd38;
	shl.b64 	%rd41, %rd40, 2;
	add.s64 	%rd42, %rd2, %rd41;
	ld.global.f32 	%f56, [%rd42+4];
	mul.wide.s32 	%rd43, %r20, 4;
	add.s64 	%rd44, %rd37, %rd43;
	ld.global.f32 	%f57, [%rd44];
	fma.rn.f32 	%f67, %f56, %f57, %f55;
	add.s32 	%r41, %r41, 2;
$L__BB0_12:
	and.b32  	%r34, %r19, 1;
	setp.eq.b32 	%p12, %r34, 1;
	not.pred 	%p13, %p12;
	@%p13 bra 	$L__BB0_14;
	add.s32 	%r35, %r41, %r3;
	mul.wide.u32 	%rd45, %r35, 4;
	add.s64 	%rd46, %rd2, %rd45;
	ld.global.f32 	%f58, [%rd46];
	mad.lo.s32 	%r36, %r41, %r20, %r2;
	mul.wide.s32 	%rd47, %r36, 4;
	add.s64 	%rd48, %rd1, %rd47;
	ld.global.f32 	%f59, [%rd48];
	fma.rn.f32 	%f67, %f58, %f59, %f67;
$L__BB0_14:
	mad.lo.s32 	%r37, %r21, %r1, %r2;
	cvta.to.global.u64 	%rd49, %rd6;
	mul.wide.s32 	%rd50, %r37, 4;
	add.s64 	%rd51, %rd49, %rd50;
	st.global.f32 	[%rd51], %f67;
$L__BB0_15:
	ret;

}
	// .globl	_Z20matrixMultiplySharedPfS_S_iiiiii
.visible .entry _Z20matrixMultiplySharedPfS_S_iiiiii(
	.param .u64 .ptr .align 1 _Z20matrixMultiplySharedPfS_S_iiiiii_param_0,
	.param .u64 .ptr .align 1 _Z20matrixMultiplySharedPfS_S_iiiiii_param_1,
	.param .u64 .ptr .align 1 _Z20matrixMultiplySharedPfS_S_iiiiii_param_2,
	.param .u32 _Z20matrixMultiplySharedPfS_S_iiiiii_param_3,
	.param .u32 _Z20matrixMultiplySharedPfS_S_iiiiii_param_4,
	.param .u32 _Z20matrixMultiplySharedPfS_S_iiiiii_param_5,
	.param .u32 _Z20matrixMultiplySharedPfS_S_iiiiii_param_6,
	.param .u32 _Z20matrixMultiplySharedPfS_S_iiiiii_param_7,
	.param .u32 _Z20matrixMultiplySharedPfS_S_iiiiii_param_8
)
{
	.reg .pred 	%p<26>;
	.reg .b32 	%r<77>;
	.reg .b32 	%f<181>;
	.reg .b64 	%rd<22>;
	// demoted variable
	.shared .align 4 .b8 _ZZ20matrixMultiplySharedPfS_S_iiiiiiE2sA[1024];
	// demoted variable
	.shared .align 4 .b8 _ZZ20matrixMultiplySharedPfS_S_iiiiiiE2sB[1024];
	ld.param.u64 	%rd4, [_Z20matrixMultiplySharedPfS_S_iiiiii_param_0];
	ld.param.u64 	%rd5, [_Z20matrixMultiplySharedPfS_S_iiiiii_param_1];
	ld.param.u32 	%r33, [_Z20matrixMultiplySharedPfS_S_iiiiii_param_3];
	ld.param.u32 	%r34, [_Z20matrixMultiplySharedPfS_S_iiiiii_param_4];
	ld.param.u32 	%r35, [_Z20matrixMultiplySharedPfS_S_iiiiii_param_5];
	ld.param.u32 	%r36, [_Z20matrixMultiplySharedPfS_S_iiiiii_param_6];
	ld.param.u32 	%r38, [_Z20matrixMultiplySharedPfS_S_iiiiii_param_8];
	cvta.to.global.u64 	%rd1, %rd5;
	cvta.to.global.u64 	%rd2, %rd4;
	mov.u32 	%r39, %ntid.y;
	mov.u32 	%r40, %ctaid.y;
	mov.u32 	%r1, %tid.y;
	mad.lo.s32 	%r2, %r39, %r40, %r1;
	mov.u32 	%r41, %ntid.x;
	mov.u32 	%r42, %ctaid.x;
	mov.u32 	%r3, %tid.x;
	mad.lo.s32 	%r4, %r41, %r42, %r3;
	shl.b32 	%r43, %r1, 6;
	mov.u32 	%r44, _ZZ20matrixMultiplySharedPfS_S_iiiiiiE2sA;
	add.s32 	%r5, %r44, %r43;
	shl.b32 	%r45, %r3, 2;
	add.s32 	%r6, %r5, %r45;
	mov.b32 	%r46, 0;
	st.shared.u32 	[%r6], %r46;
	mov.u32 	%r47, _ZZ20matrixMultiplySharedPfS_S_iiiiiiE2sB;
	add.s32 	%r48, %r47, %r43;
	add.s32 	%r7, %r48, %r45;
	st.shared.u32 	[%r7], %r46;
	setp.lt.s32 	%p1, %r34, -14;
	mov.f32 	%f180, 0f00000000;
	@%p1 bra 	$L__BB1_19;
	add.s32 	%r50, %r34, -1;
	shr.s32 	%r51, %r50, 31;
	shr.u32 	%r52, %r51, 28;
	add.s32 	%r53, %r50, %r52;
	shr.s32 	%r8, %r53, 4;
	mul.lo.s32 	%r9, %r34, %r2;
	add.s32 	%r10, %r47, %r45;
	setp.lt.s32 	%p2, %r34, 17;
	mov.f32 	%f180, 0f00000000;
	mov.b32 	%r76, 0;
	@%p2 bra 	$L__BB1_13;
	add.s32 	%r11, %r8, 1;
	and.b32  	%r56, %r11, 2147483646;
	neg.s32 	%r75, %r56;
	add.s32 	%r57, %r1, 16;
	mad.lo.s32 	%r73, %r36, %r57, %r4;
	shl.b32 	%r14, %r36, 5;
	mad.lo.s32 	%r72, %r1, %r36, %r4;
	add.s32 	%r58, %r3, %r9;
	add.s32 	%r71, %r58, 16;
	mov.f32 	%f180, 0f00000000;
	mov.u32 	%r70, %r3;
	mov.u32 	%r74, %r1;
$L__BB1_3:
	setp.ge.s32 	%p3, %r2, %r33;
	setp.ge.u32 	%p4, %r70, %r34;
	mov.f32 	%f172, 0f00000000;
	or.pred  	%p5, %p3, %p4;
	@%p5 bra 	$L__BB1_5;
	add.s32 	%r59, %r71, -16;
	mul.wide.u32 	%rd6, %r59, 4;
	add.s64 	%rd7, %rd2, %rd6;
	ld.global.f32 	%f172, [%rd7];
$L__BB1_5:
	setp.ge.s32 	%p6, %r4, %r36;
	st.shared.f32 	[%r6], %f172;
	setp.ge.u32 	%p7, %r74, %r35;
	mov.f32 	%f173, 0f00000000;
	or.pred  	%p8, %p6, %p7;
	@%p8 bra 	$L__BB1_7;
	mul.wide.u32 	%rd8, %r72, 4;
	add.s64 	%rd9, %rd1, %rd8;
	ld.global.f32 	%f173, [%rd9];
$L__BB1_7:
	st.shared.f32 	[%r7], %f173;
	bar.sync 	0;
	ld.shared.f32 	%f27, [%r5];
	ld.shared.f32 	%f28, [%r10];
	fma.rn.f32 	%f29, %f27, %f28, %f180;
	ld.shared.f32 	%f30, [%r5+4];
	ld.shared.f32 	%f31, [%r10+64];
	fma.rn.f32 	%f32, %f30, %f31, %f29;
	ld.shared.f32 	%f33, [%r5+8];
	ld.shared.f32 	%f34, [%r10+128];
	fma.rn.f32 	%f35, %f33, %f34, %f32;
	ld.shared.f32 	%f36, [%r5+12];
	ld.shared.f32 	%f37, [%r10+192];
	fma.rn.f32 	%f38, %f36, %f37, %f35;
	ld.shared.f32 	%f39, [%r5+16];
	ld.shared.f32 	%f40, [%r10+256];
	fma.rn.f32 	%f41, %f39, %f40, %f38;
	ld.shared.f32 	%f42, [%r5+20];
	ld.shared.f32 	%f43, [%r10+320];
	fma.rn.f32 	%f44, %f42, %f43, %f41;
	ld.shared.f32 	%f45, [%r5+24];
	ld.shared.f32 	%f46, [%r10+384];
	fma.rn.f32 	%f47, %f45, %f46, %f44;
	ld.shared.f32 	%f48, [%r5+28];
	ld.shared.f32 	%f49, [%r10+448];
	fma.rn.f32 	%f50, %f48, %f49, %f47;
	ld.shared.f32 	%f51, [%r5+32];
	ld.shared.f32 	%f52, [%r10+512];
	fma.rn.f32 	%f53, %f51, %f52, %f50;
	ld.shared.f32 	%f54, [%r5+36];
	ld.shared.f32 	%f55, [%r10+576];
	fma.rn.f32 	%f56, %f54, %f55, %f53;
	ld.shared.f32 	%f57, [%r5+40];
	ld.shared.f32 	%f58, [%r10+640];
	fma.rn.f32 	%f59, %f57, %f58, %f56;
	ld.shared.f32 	%f60, [%r5+44];
	ld.shared.f32 	%f61, [%r10+704];
	fma.rn.f32 	%f62, %f60, %f61, %f59;
	ld.shared.f32 	%f63, [%r5+48];
	ld.shared.f32 	%f64, [%r10+768];
	fma.rn.f32 	%f65, %f63, %f64, %f62;
	ld.shared.f32 	%f66, [%r5+52];
	ld.shared.f32 	%f67, [%r10+832];
	fma.rn.f32 	%f68, %f66, %f67, %f65;
	ld.shared.f32 	%f69, [%r5+56];
	ld.shared.f32 	%f70, [%r10+896];
	fma.rn.f32 	%f71, %f69, %f70, %f68;
	ld.shared.f32 	%f72, [%r5+60];
	ld.shared.f32 	%f73, [%r10+960];
	fma.rn.f32 	%f6, %f72, %f73, %f71;
	add.s32 	%r60, %r70, 16;
	setp.ge.u32 	%p10, %r60, %r34;
	mov.f32 	%f174, 0f00000000;
	or.pred  	%p11, %p3, %p10;
	@%p11 bra 	$L__BB1_9;
	mul.wide.u32 	%rd10, %r71, 4;
	add.s64 	%rd11, %rd2, %rd10;
	ld.global.f32 	%f174, [%rd11];
$L__BB1_9:
	st.shared.f32 	[%r6], %f174;
	add.s32 	%r61, %r74, 16;
	setp.ge.u32 	%p13, %r61, %r35;
	mov.f32 	%f175, 0f00000000;
	or.pred  	%p14, %p6, %p13;
	@%p14 bra 	$L__BB1_11;
	mul.wide.u32 	%rd12, %r73, 4;
	add.s64 	%rd13, %rd1, %rd12;
	ld.global.f32 	%f175, [%rd13];
$L__BB1_11:
	st.shared.f32 	[%r7], %f175;
	bar.sync 	0;
	ld.shared.f32 	%f75, [%r5];
	ld.shared.f32 	%f76, [%r10];
	fma.rn.f32 	%f77, %f75, %f76, %f6;
	ld.shared.f32 	%f78, [%r5+4];
	ld.shared.f32 	%f79, [%r10+64];
	fma.rn.f32 	%f80, %f78, %f79, %f77;
	ld.shared.f32 	%f81, [%r5+8];
	ld.shared.f32 	%f82, [%r10+128];
	fma.rn.f32 	%f83, %f81, %f82, %f80;
	ld.shared.f32 	%f84, [%r5+12];
	ld.shared.f32 	%f85, [%r10+192];
	fma.rn.f32 	%f86, %f84, %f85, %f83;
	ld.shared.f32 	%f87, [%r5+16];
	ld.shared.f32 	%f88, [%r10+256];
	fma.rn.f32 	%f89, %f87, %f88, %f86;
	ld.shared.f32 	%f90, [%r5+20];
	ld.shared.f32 	%f91, [%r10+320];
	fma.rn.f32 	%f92, %f90, %f91, %f89;
	ld.shared.f32 	%f93, [%r5+24];
	ld.shared.f32 	%f94, [%r10+384];
	fma.rn.f32 	%f95, %f93, %f94, %f92;
	ld.shared.f32 	%f96, [%r5+28];
	ld.shared.f32 	%f97, [%r10+448];
	fma.rn.f32 	%f98, %f96, %f97, %f95;
	ld.shared.f32 	%f99, [%r5+32];
	ld.shared.f32 	%f100, [%r10+512];
	fma.rn.f32 	%f101, %f99, %f100, %f98;
	ld.shared.f32 	%f102, [%r5+36];
	ld.shared.f32 	%f103, [%r10+576];
	fma.rn.f32 	%f104, %f102, %f103, %f101;
	ld.shared.f32 	%f105, [%r5+40];
	ld.shared.f32 	%f106, [%r10+640];
	fma.rn.f32 	%f107, %f105, %f106, %f104;
	ld.shared.f32 	%f108, [%r5+44];
	ld.shared.f32 	%f109, [%r10+704];
	fma.rn.f32 	%f110, %f108, %f109, %f107;
	ld.shared.f32 	%f111, [%r5+48];
	ld.shared.f32 	%f112, [%r10+768];
	fma.rn.f32 	%f113, %f111, %f112, %f110;
	ld.shared.f32 	%f114, [%r5+52];
	ld.shared.f32 	%f115, [%r10+832];
	fma.rn.f32 	%f116, %f114, %f115, %f113;
	ld.shared.f32 	%f117, [%r5+56];
	ld.shared.f32 	%f118, [%r10+896];
	fma.rn.f32 	%f119, %f117, %f118, %f116;
	ld.shared.f32 	%f120, [%r5+60];
	ld.shared.f32 	%f121, [%r10+960];
	fma.rn.f32 	%f180, %f120, %f121, %f119;
	add.s32 	%r75, %r75, 2;
	add.s32 	%r74, %r74, 32;
	add.s32 	%r73, %r73, %r14;
	add.s32 	%r72, %r72, %r14;
	add.s32 	%r71, %r71, 32;
	add.s32 	%r70, %r70, 32;
	setp.ne.s32 	%p15, %r75, 0;
	@%p15 bra 	$L__BB1_3;
	shl.b32 	%r62, %r11, 4;
	and.b32  	%r76, %r62, -32;
$L__BB1_13:
	and.b32  	%r63, %r8, 1;
	setp.eq.b32 	%p16, %r63, 1;
	@%p16 bra 	$L__BB1_19;
	setp.ge.s32 	%p17, %r2, %r33;
	add.s32 	%r31, %r76, %r3;
	setp.ge.u32 	%p18, %r31, %r34;
	mov.f32 	%f178, 0f00000000;
	or.pred  	%p19, %p17, %p18;
	@%p19 bra 	$L__BB1_16;
	add.s32 	%r65, %r31, %r9;
	mul.wide.u32 	%rd14, %r65, 4;
	add.s64 	%rd15, %rd2, %rd14;
	ld.global.f32 	%f178, [%rd15];
$L__BB1_16:
	setp.ge.s32 	%p20, %r4, %r36;
	st.shared.f32 	[%r6], %f178;
	add.s32 	%r32, %r76, %r1;
	setp.ge.u32 	%p21, %r32, %r35;
	mov.f32 	%f179, 0f00000000;
	or.pred  	%p22, %p20, %p21;
	@%p22 bra 	$L__BB1_18;
	mad.lo.s32 	%r67, %r32, %r36, %r4;
	mul.wide.u32 	%rd16, %r67, 4;
	add.s64 	%rd17, %rd1, %rd16;
	ld.global.f32 	%f179, [%rd17];
$L__BB1_18:
	st.shared.f32 	[%r7], %f179;
	bar.sync 	0;
	ld.shared.f32 	%f124, [%r5];
	ld.shared.f32 	%f125, [%r10];
	fma.rn.f32 	%f126, %f124, %f125, %f180;
	ld.shared.f32 	%f127, [%r5+4];
	ld.shared.f32 	%f128, [%r10+64];
	fma.rn.f32 	%f129, %f127, %f128, %f126;
	ld.shared.f32 	%f130, [%r5+8];
	ld.shared.f32 	%f131, [%r10+128];
	fma.rn.f32 	%f132, %f130, %f131, %f129;
	ld.shared.f32 	%f133, [%r5+12];
	ld.shared.f32 	%f134, [%r10+192];
	fma.rn.f32 	%f135, %f133, %f134, %f132;
	ld.shared.f32 	%f136, [%r5+16];
	ld.shared.f32 	%f137, [%r10+256];
	fma.rn.f32 	%f138, %f136, %f137, %f135;
	ld.shared.f32 	%f139, [%r5+20];
	ld.shared.f32 	%f140, [%r10+320];
	fma.rn.f32 	%f141, %f139, %f140, %f138;
	ld.shared.f32 	%f142, [%r5+24];
	ld.shared.f32 	%f143, [%r10+384];
	fma.rn.f32 	%f144, %f142, %f143, %f141;
	ld.shared.f32 	%f145, [%r5+28];
	ld.shared.f32 	%f146, [%r10+448];
	fma.rn.f32 	%f147, %f145, %f146, %f144;
	ld.shared.f32 	%f148, [%r5+32];
	ld.shared.f32 	%f149, [%r10+512];
	fma.rn.f32 	%f150, %f148, %f149, %f147;
	ld.shared.f32 	%f151, [%r5+36];
	ld.shared.f32 	%f152, [%r10+576];
	fma.rn.f32 	%f153, %f151, %f152, %f150;
	ld.shared.f32 	%f154, [%r5+40];
	ld.shared.f32 	%f155, [%r10+640];
	fma.rn.f32 	%f156, %f154, %f155, %f153;
	ld.shared.f32 	%f157, [%r5+44];
	ld.shared.f32 	%f158, [%r10+704];
	fma.rn.f32 	%f159, %f157, %f158, %f156;
	ld.shared.f32 	%f160, [%r5+48];
	ld.shared.f32 	%f161, [%r10+768];
	fma.rn.f32 	%f162, %f160, %f161, %f159;
	ld.shared.f32 	%f163, [%r5+52];
	ld.shared.f32 	%f164, [%r10+832];
	fma.rn.f32 	%f165, %f163, %f164, %f162;
	ld.shared.f32 	%f166, [%r5+56];
	ld.shared.f32 	%f167, [%r10+896];
	fma.rn.f32 	%f168, %f166, %f167, %f165;
	ld.shared.f32 	%f169, [%r5+60];
	ld.shared.f32 	%f170, [%r10+960];
	fma.rn.f32 	%f180, %f169, %f170, %f168;
$L__BB1_19:
	ld.param.u32 	%r69, [_Z20matrixMultiplySharedPfS_S_iiiiii_param_7];
	setp.ge.s32 	%p23, %r2, %r69;
	setp.ge.s32 	%p24, %r4, %r38;
	or.pred  	%p25, %p23, %p24;
	@%p25 bra 	$L__BB1_21;
	ld.param.u64 	%rd21, [_Z20matrixMultiplySharedPfS_S_iiiiii_param_2];
	mad.lo.s32 	%r68, %r38, %r2, %r4;
	cvta.to.global.u64 	%rd18, %rd21;
	mul.wide.s32 	%rd19, %r68, 4;
	add.s64 	%rd20, %rd18, %rd19;
	st.global.f32 	[%rd20], %f180;
$L__BB1_21:
	ret;

}


// ===== COMPILED SASS (sm_100) =====

	.target	sm_100

	.elftype	@"ET_EXEC"


//--------------------- .note.nv.tkinfo           --------------------------
	.section	.note.nv.tkinfo,"",@"SHT_NOTE"
	.sectionflags	@"SHF_NOTE_NV_TKINFO"
	.tkinfo
        /*0018*/ 	.word	0x00000002
        /*0030*/ 	.string	""
        /*0030*/ 	.string	"ptxas"
        /*0030*/ 	.string	"Cuda compilation tools, release 13.0, V13.0.88"
        /*0030*/ 	.string	"Build cuda_13.0.r13.0/compiler.36424714_0"
        /*0030*/ 	.string	"-arch sm_100 -m 64 "



//--------------------- .note.nv.cuinfo           --------------------------
	.section	.note.nv.cuinfo,"",@"SHT_NOTE"
	.sectionflags	@"SHF_NOTE_NV_CUINFO"
        /*0018*/ 	.short	0x0002
        /*001a*/ 	.short	0x0064
        /*001c*/ 	.short	0x0082
	.zero		2


//--------------------- .nv.info                  --------------------------
	.section	.nv.info,"",@"SHT_CUDA_INFO"
	.align	4


	//----- nvinfo : EIATTR_REGCOUNT
	.align		4
        /*0000*/ 	.byte	0x04, 0x2f
        /*0002*/ 	.short	(.L_1 - .L_0)
	.align		4
.L_0:
        /*0004*/ 	.word	index@(_Z14matrixMultiplyPfS_S_iiiiii)
        /*0008*/ 	.word	0x00000020


	//----- nvinfo : EIATTR_FRAME_SIZE
	.align		4
.L_1:
        /*000c*/ 	.byte	0x04, 0x11
        /*000e*/ 	.short	(.L_3 - .L_2)
	.align		4
.L_2:
        /*0010*/ 	.word	index@(_Z14matrixMultiplyPfS_S_iiiiii)
        /*0014*/ 	.word	0x00000000


	//----- nvinfo : EIATTR_REGCOUNT
	.align		4
.L_3:
        /*0018*/ 	.byte	0x04, 0x2f
        /*001a*/ 	.short	(.L_5 - .L_4)
	.align		4
.L_4:
        /*001c*/ 	.word	index@(_Z20matrixMultiplySharedPfS_S_iiiiii)
        /*0020*/ 	.word	0x00000020


	//----- nvinfo : EIATTR_FRAME_SIZE
	.align		4
.L_5:
        /*0024*/ 	.byte	0x04, 0x11
        /*0026*/ 	.short	(.L_7 - .L_6)
	.align		4
.L_6:
        /*0028*/ 	.word	index@(_Z20matrixMultiplySharedPfS_S_iiiiii)
        /*002c*/ 	.word	0x00000000


	//----- nvinfo : EIATTR_MIN_STACK_SIZE
	.align		4
.L_7:
        /*0030*/ 	.byte	0x04, 0x12
        /*0032*/ 	.short	(.L_9 - .L_8)
	.align		4
.L_8:
        /*0034*/ 	.word	index@(_Z20matrixMultiplySharedPfS_S_iiiiii)
        /*0038*/ 	.word	0x00000000


	//----- nvinfo : EIATTR_MIN_STACK_SIZE
	.align		4
.L_9:
        /*003c*/ 	.byte	0x04, 0x12
        /*003e*/ 	.short	(.L_11 - .L_10)
	.align		4
.L_10:
        /*0040*/ 	.word	index@(_Z14matrixMultiplyPfS_S_iiiiii)
        /*0044*/ 	.word	0x00000000
.L_11:


//--------------------- .nv.compat                --------------------------
	.section	.nv.compat,"",@"SHT_CUDA_COMPAT_INFO"
	.align	4
        /*0000*/ 	.byte	0x02, 0x09, 0x00, 0x00, 0x02, 0x02, 0x01, 0x00, 0x02, 0x05, 0x05, 0x00, 0x03, 0x07, 0x01, 0x01
        /*0010*/ 	.byte	0x02, 0x03, 0x00, 0x00, 0x02, 0x06, 0x01, 0x00, 0x04, 0x0b, 0x08, 0x00, 0x09, 0x00, 0x00, 0x00
        /*0020*/ 	.byte	0x00, 0x00, 0x00, 0x00


//--------------------- .nv.info._Z20matrixMultiplySharedPfS_S_iiiiii --------------------------
	.section	.nv.info._Z20matrixMultiplySharedPfS_S_iiiiii,"",@"SHT_CUDA_INFO"
	.sectionflags	@""
	.align	4


	//----- nvinfo : EIATTR_CUDA_API_VERSION
	.align		4
        /*0000*/ 	.byte	0x04, 0x37
        /*0002*/ 	.short	(.L_13 - .L_12)
.L_12:
        /*0004*/ 	.word	0x00000082


	//----- nvinfo : EIATTR_KPARAM_INFO
	.align		4
.L_13:
        /*0008*/ 	.byte	0x04, 0x17
        /*000a*/ 	.short	(.L_15 - .L_14)
.L_14:
        /*000c*/ 	.word	0x00000000
        /*0010*/ 	.short	0x0008
        /*0012*/ 	.short	0x002c
        /*0014*/ 	.byte	0x00, 0xf0, 0x11, 0x00


	//----- nvinfo : EIATTR_KPARAM_INFO
	.align		4
.L_15:
        /*0018*/ 	.byte	0x04, 0x17
        /*001a*/ 	.short	(.L_17 - .L_16)
.L_16:
        /*001c*/ 	.word	0x00000000
        /*0020*/ 	.short	0x0007
        /*0022*/ 	.short	0x0028
        /*0024*/ 	.byte	0x00, 0xf0, 0x11, 0x00


	//----- nvinfo : EIATTR_KPARAM_INFO
	.align		4
.L_17:
        /*0028*/ 	.byte	0x04, 0x17
        /*002a*/ 	.short	(.L_19 - .L_18)
.L_18:
        /*002c*/ 	.word	0x00000000
        /*0030*/ 	.short	0x0006
        /*0032*/ 	.short	0x0024
        /*0034*/ 	.byte	0x00, 0xf0, 0x11, 0x00


	//----- nvinfo : EIATTR_KPARAM_INFO
	.align		4
.L_19:
        /*0038*/ 	.byte	0x04, 0x17
        /*003a*/ 	.short	(.L_21 - .L_20)
.L_20:
        /*003c*/ 	.word	0x00000000
        /*0040*/ 	.short	0x0005
        /*0042*/ 	.short	0x0020
        /*0044*/ 	.byte	0x00, 0xf0, 0x11, 0x00


	//----- nvinfo : EIATTR_KPARAM_INFO
	.align		4
.L_21:
        /*0048*/ 	.byte	0x04, 0x17
        /*004a*/ 	.short	(.L_23 - .L_22)
.L_22:
        /*004c*/ 	.word	0x00000000
        /*0050*/ 	.short	0x0004
        /*0052*/ 	.short	0x001c
        /*0054*/ 	.byte	0x00, 0xf0, 0x11, 0x00


	//----- nvinfo : EIATTR_KPARAM_INFO
	.align		4
.L_23:
        /*0058*/ 	.byte	0x04, 0x17
        /*005a*/ 	.short	(.L_25 - .L_24)
.L_24:
        /*005c*/ 	.word	0x00000000
        /*0060*/ 	.short	0x0003
        /*0062*/ 	.short	0x0018
        /*0064*/ 	.byte	0x00, 0xf0, 0x11, 0x00


	//----- nvinfo : EIATTR_KPARAM_INFO
	.align		4
.L_25:
        /*0068*/ 	.byte	0x04, 0x17
        /*006a*/ 	.short	(.L_27 - .L_26)
.L_26:
        /*006c*/ 	.word	0x00000000
        /*0070*/ 	.short	0x0002
        /*0072*/ 	.short	0x0010
        /*0074*/ 	.byte	0x00, 0xf5, 0x21, 0x00


	//----- nvinfo : EIATTR_KPARAM_INFO
	.align		4
.L_27:
        /*0078*/ 	.byte	0x04, 0x17
        /*007a*/ 	.short	(.L_29 - .L_28)
.L_28:
        /*007c*/ 	.word	0x00000000
        /*0080*/ 	.short	0x0001
        /*0082*/ 	.short	0x0008
        /*0084*/ 	.byte	0x00, 0xf5, 0x21, 0x00


	//----- nvinfo : EIATTR_KPARAM_INFO
	.align		4
.L_29:
        /*0088*/ 	.byte	0x04, 0x17
        /*008a*/ 	.short	(.L_31 - .L_30)
.L_30:
        /*008c*/ 	.word	0x00000000
        /*0090*/ 	.short	0x0000
        /*0092*/ 	.short	0x0000
        /*0094*/ 	.byte	0x00, 0xf5, 0x21, 0x00


	//----- nvinfo : EIATTR_SPARSE_MMA_MASK
	.align		4
.L_31:
        /*0098*/ 	.byte	0x03, 0x50
        /*009a*/ 	.short	0x0000


	//----- nvinfo : EIATTR_MAXREG_COUNT
	.align		4
        /*009c*/ 	.byte	0x03, 0x1b
        /*009e*/ 	.short	0x00ff


	//----- nvinfo : EIATTR_NUM_BARRIERS
	.align		4
        /*00a0*/ 	.byte	0x02, 0x4c
        /*00a2*/ 	.byte	0x01
	.zero		1


	//----- nvinfo : EIATTR_MERCURY_ISA_VERSION
	.align		4
        /*00a4*/ 	.byte	0x03, 0x5f
        /*00a6*/ 	.short	0x0101


	//----- nvinfo : EIATTR_VRC_CTA_INIT_COUNT
	.align		4
        /*00a8*/ 	.byte	0x02, 0x4a
	.zero		1
	.zero		1


	//----- nvinfo : EIATTR_EXIT_INSTR_OFFSETS
	.align		4
        /*00ac*/ 	.byte	0x04, 0x1c
        /*00ae*/ 	.short	(.L_33 - .L_32)


	//   ....[0]....
.L_32:
        /*00b0*/ 	.word	0x00000e00


	//   ....[1]....
        /*00b4*/ 	.word	0x00000e50


	//----- nvinfo : EIATTR_CBANK_PARAM_SIZE
	.align		4
.L_33:
        /*00b8*/ 	.byte	0x03, 0x19
        /*00ba*/ 	.short	0x0030


	//----- nvinfo : EIATTR_PARAM_CBANK
	.align		4
        /*00bc*/ 	.byte	0x04, 0x0a
        /*00be*/ 	.short	(.L_35 - .L_34)
	.align		4
.L_34:
        /*00c0*/ 	.word	index@(.nv.constant0._Z20matrixMultiplySharedPfS_S_iiiiii)
        /*00c4*/ 	.short	0x0380
        /*00c6*/ 	.short	0x0030


	//----- nvinfo : EIATTR_SW_WAR
	.align		4
.L_35:
        /*00c8*/ 	.byte	0x04, 0x36
        /*00ca*/ 	.short	(.L_37 - .L_36)
.L_36:
        /*00cc*/ 	.word	0x00000008
.L_37:


//--------------------- .nv.info._Z14matrixMultiplyPfS_S_iiiiii --------------------------
	.section	.nv.info._Z14matrixMultiplyPfS_S_iiiiii,"",@"SHT_CUDA_INFO"
	.sectionflags	@""
	.align	4


	//----- nvinfo : EIATTR_CUDA_API_VERSION
	.align		4
        /*0000*/ 	.byte	0x04, 0x37
        /*0002*/ 	.short	(.L_39 - .L_38)
.L_38:
        /*0004*/ 	.word	0x00000082


	//----- nvinfo : EIATTR_KPARAM_INFO
	.align		4
.L_39:
        /*0008*/ 	.byte	0x04, 0x17
        /*000a*/ 	.short	(.L_41 - .L_40)
.L_40:
        /*000c*/ 	.word	0x00000000
        /*0010*/ 	.short	0x0008
        /*0012*/ 	.short	0x002c
        /*0014*/ 	.byte	0x00, 0xf0, 0x11, 0x00


	//----- nvinfo : EIATTR_KPARAM_INFO
	.align		4
.L_41:
        /*0018*/ 	.byte	0x04, 0x17
        /*001a*/ 	.short	(.L_43 - .L_42)
.L_42:
        /*001c*/ 	.word	0x00000000
        /*0020*/ 	.short	0x0007
        /*0022*/ 	.short	0x0028
        /*0024*/ 	.byte	0x00, 0xf0, 0x11, 0x00


	//----- nvinfo : EIATTR_KPARAM_INFO
	.align		4
.L_43:
        /*0028*/ 	.byte	0x04, 0x17
        /*002a*/ 	.short	(.L_45 - .L_44)
.L_44:
        /*002c*/ 	.word	0x00000000
        /*0030*/ 	.short	0x0006
        /*0032*/ 	.short	0x0024
        /*0034*/ 	.byte	0x00, 0xf0, 0x11, 0x00


	//----- nvinfo : EIATTR_KPARAM_INFO
	.align		4
.L_45:
        /*0038*/ 	.byte	0x04, 0x17
        /*003a*/ 	.short	(.L_47 - .L_46)
.L_46:
        /*003c*/ 	.word	0x00000000
        /*0040*/ 	.short	0x0005
        /*0042*/ 	.short	0x0020
        /*0044*/ 	.byte	0x00, 0xf0, 0x11, 0x00


	//----- nvinfo : EIATTR_KPARAM_INFO
	.align		4
.L_47:
        /*0048*/ 	.byte	0x04, 0x17
        /*004a*/ 	.short	(.L_49 - .L_48)
.L_48:
        /*004c*/ 	.word	0x00000000
        /*0050*/ 	.short	0x0004
        /*0052*/ 	.short	0x001c
        /*0054*/ 	.byte	0x00, 0xf0, 0x11, 0x00


	//----- nvinfo : EIATTR_KPARAM_INFO
	.align		4
.L_49:
        /*0058*/ 	.byte	0x04, 0x17
        /*005a*/ 	.short	(.L_51 - .L_50)
.L_50:
        /*005c*/ 	.word	0x00000000
        /*0060*/ 	.short	0x0003
        /*0062*/ 	.short	0x0018
        /*0064*/ 	.byte	0x00, 0xf0, 0x11, 0x00


	//----- nvinfo : EIATTR_KPARAM_INFO
	.align		4
.L_51:
        /*0068*/ 	.byte	0x04, 0x17
        /*006a*/ 	.short	(.L_53 - .L_52)
.L_52:
        /*006c*/ 	.word	0x00000000
        /*0070*/ 	.short	0x0002
        /*0072*/ 	.short	0x0010
        /*0074*/ 	.byte	0x00, 0xf5, 0x21, 0x00


	//----- nvinfo : EIATTR_KPARAM_INFO
	.align		4
.L_53:
        /*0078*/ 	.byte	0x04, 0x17
        /*007a*/ 	.short	(.L_55 - .L_54)
.L_54:
        /*007c*/ 	.word	0x00000000
        /*0080*/ 	.short	0x0001
        /*0082*/ 	.short	0x0008
        /*0084*/ 	.byte	0x00, 0xf5, 0x21, 0x00


	//----- nvinfo : EIATTR_KPARAM_INFO
	.align		4
.L_55:
        /*0088*/ 	.byte	0x04, 0x17
        /*008a*/ 	.short	(.L_57 - .L_56)
.L_56:
        /*008c*/ 	.word	0x00000000
        /*0090*/ 	.short	0x0000
        /*0092*/ 	.short	0x0000
        /*0094*/ 	.byte	0x00, 0xf5, 0x21, 0x00


	//----- nvinfo : EIATTR_SPARSE_MMA_MASK
	.align		4
.L_57:
        /*0098*/ 	.byte	0x03, 0x50
        /*009a*/ 	.short	0x0000


	//----- nvinfo : EIATTR_MAXREG_COUNT
	.align		4
        /*009c*/ 	.byte	0x03, 0x1b
        /*009e*/ 	.short	0x00ff


	//----- nvinfo : EIATTR_MERCURY_ISA_VERSION
	.align		4
        /*00a0*/ 	.byte	0x03, 0x5f
        /*00a2*/ 	.short	0x0101


	//----- nvinfo : EIATTR_VRC_CTA_INIT_COUNT
	.align		4
        /*00a4*/ 	.byte	0x02, 0x4a
	.zero		1
	.zero		1


	//----- nvinfo : EIATTR_EXIT_INSTR_OFFSETS
	.align		4
        /*00a8*/ 	.byte	0x04, 0x1c
        /*00aa*/ 	.short	(.L_59 - .L_58)


	//   ....[0]....
.L_58:
        /*00ac*/ 	.word	0x000000c0


	//   ....[1]....
        /*00b0*/ 	.word	0x00000110


	//   ....[2]....
        /*00b4*/ 	.word	0x00000930


	//----- nvinfo : EIATTR_CBANK_PARAM_SIZE
	.align		4
.L_59:
        /*00b8*/ 	.byte	0x03, 0x19
        /*00ba*/ 	.short	0x0030


	//----- nvinfo : EIATTR_PARAM_CBANK
	.align		4
        /*00bc*/ 	.byte	0x04, 0x0a
        /*00be*/ 	.short	(.L_61 - .L_60)
	.align		4
.L_60:
        /*00c0*/ 	.word	index@(.nv.constant0._Z14matrixMultiplyPfS_S_iiiiii)
        /*00c4*/ 	.short	0x0380
        /*00c6*/ 	.short	0x0030


	//----- nvinfo : EIATTR_SW_WAR
	.align		4
.L_61:
        /*00c8*/ 	.byte	0x04, 0x36
        /*00ca*/ 	.short	(.L_63 - .L_62)
.L_62:
        /*00cc*/ 	.word	0x00000008
.L_63:


//--------------------- .nv.callgraph             --------------------------
	.section	.nv.callgraph,"",@"SHT_CUDA_CALLGRAPH"
	.align	4
	.sectionentsize	8
	.align		4
        /*0000*/ 	.word	0x00000000
	.align		4
        /*0004*/ 	.word	0xffffffff
	.align		4
        /*0008*/ 	.word	0x00000000
	.align		4
        /*000c*/ 	.word	0xfffffffe
	.align		4
        /*0010*/ 	.word	0x00000000
	.align		4
        /*0014*/ 	.word	0xfffffffd
	.align		4
        /*0018*/ 	.word	0x00000000
	.align		4
        /*001c*/ 	.word	0xfffffffc


//--------------------- .text._Z20matrixMultiplySharedPfS_S_iiiiii --------------------------
	.section	.text._Z20matrixMultiplySharedPfS_S_iiiiii,"ax",@progbits
	.align	128
        .global         _Z20matrixMultiplySharedPfS_S_iiiiii
        .type           _Z20matrixMultiplySharedPfS_S_iiiiii,@function
        .size           _Z20matrixMultiplySharedPfS_S_iiiiii,(.L_x_9 - _Z20matrixMultiplySharedPfS_S_iiiiii)
        .other          _Z20matrixMultiplySharedPfS_S_iiiiii,@"STO_CUDA_ENTRY STV_DEFAULT"
_Z20matrixMultiplySharedPfS_S_iiiiii:
.text._Z20matrixMultiplySharedPfS_S_iiiiii:
[----:B------:R-:W-:Y:S01]  /*0000*/  LDC R1, c[0x0][0x37c] ;  /* 0x0000df00ff017b82 */ /* 0x000fe20000000800 */
[----:B------:R-:W0:Y:S07]  /*0010*/  S2R R7, SR_TID.Y ;  /* 0x0000000000077919 */ /* 0x000e2e0000002200 */
[----:B------:R-:W1:Y:S01]  /*0020*/  S2UR UR6, SR_CgaCtaId ;  /* 0x00000000000679c3 */ /* 0x000e620000008800 */
[----:B------:R-:W-:Y:S01]  /*0030*/  UMOV UR4, 0x400 ;  /* 0x0000040000047882 */ /* 0x000fe20000000000 */
[----:B------:R-:W2:Y:S01]  /*0040*/  LDCU UR7, c[0x0][0x39c] ;  /* 0x00007380ff0777ac */ /* 0x000ea20008000800 */
[----:B------:R-:W3:Y:S01]  /*0050*/  S2R R6, SR_TID.X ;  /* 0x0000000000067919 */ /* 0x000ee20000002100 */
[----:B------:R-:W-:Y:S01]  /*0060*/  HFMA2 R13, -RZ, RZ, 0, 0 ;  /* 0x00000000ff0d7431 */ /* 0x000fe200000001ff */
[----:B------:R-:W-:Y:S01]  /*0070*/  UIADD3 UR5, UPT, UPT, UR4, 0x400, URZ ;  /* 0x0000040004057890 */ /* 0x000fe2000fffe0ff */
[----:B------:R-:W4:Y:S01]  /*0080*/  S2R R0, SR_CTAID.Y ;  /* 0x0000000000007919 */ /* 0x000f220000002600 */
[----:B------:R-:W0:Y:S01]  /*0090*/  LDCU.64 UR10, c[0x0][0x358] ;  /* 0x00006b00ff0a77ac */ /* 0x000e220008000a00 */
[----:B------:R-:W5:Y:S01]  /*00a0*/  S2R R5, SR_CTAID.X ;  /* 0x0000000000057919 */ /* 0x000f620000002500 */
[----:B--2---:R-:W-:-:S02]  /*00b0*/  UISETP.GE.AND UP0, UPT, UR7, -0xe, UPT ;  /* 0xfffffff20700788c */ /* 0x004fc4000bf06270 */
[----:B-1----:R-:W-:Y:S02]  /*00c0*/  ULEA UR4, UR6, UR4, 0x18 ;  /* 0x0000000406047291 */ /* 0x002fe4000f8ec0ff */
[----:B------:R-:W-:Y:S01]  /*00d0*/  ULEA UR5, UR6, UR5, 0x18 ;  /* 0x0000000506057291 */ /* 0x000fe2000f8ec0ff */
[----:B------:R-:W4:Y:S03]  /*00e0*/  LDCU UR6, c[0x0][0x364] ;  /* 0x00006c80ff0677ac */ /* 0x000f260008000800 */
[C---:B0-----:R-:W-:Y:S02]  /*00f0*/  LEA R3, R7.reuse, UR4, 0x6 ;  /* 0x0000000407037c11 */ /* 0x041fe4000f8e30ff */
[----:B------:R-:W-:Y:S02]  /*0100*/  LEA R21, R7, UR5, 0x6 ;  /* 0x0000000507157c11 */ /* 0x000fe4000f8e30ff */
[C---:B---3--:R-:W-:Y:S01]  /*0110*/  LEA R23, R6.reuse, R3, 0x2 ;  /* 0x0000000306177211 */ /* 0x048fe200078e10ff */
[----:B------:R-:W5:Y:S01]  /*0120*/  LDCU UR4, c[0x0][0x360] ;  /* 0x00006c00ff0477ac */ /* 0x000f620008000800 */
[----:B------:R-:W-:-:S03]  /*0130*/  LEA R21, R6, R21, 0x2 ;  /* 0x0000001506157211 */ /* 0x000fc600078e10ff */
[----:B------:R0:W-:Y:S04]  /*0140*/  STS [R23], RZ ;  /* 0x000000ff17007388 */ /* 0x0001e80000000800 */
[----:B------:R0:W-:Y:S01]  /*0150*/  STS [R21], RZ ;  /* 0x000000ff15007388 */ /* 0x0001e20000000800 */
[----:B----4-:R-:W-:Y:S02]  /*0160*/  IMAD R17, R0, UR6, R7 ;  /* 0x0000000600117c24 */ /* 0x010fe4000f8e0207 */
[----:B-----5:R-:W-:Y:S01]  /*0170*/  IMAD R0, R5, UR4, R6 ;  /* 0x0000000405007c24 */ /* 0x020fe2000f8e0206 */
[----:B0-----:R-:W-:Y:S06]  /*0180*/  BRA.U !UP0, `(.L_x_0) ;  /* 0x0000000d08107547 */ /* 0x001fec000b800000 */
[----:B------:R-:W-:Y:S01]  /*0190*/  UISETP.GE.AND UP0, UPT, UR7, 0x11, UPT ;  /* 0x000000110700788c */ /* 0x000fe2000bf06270 */
[----:B------:R-:W-:Y:S01]  /*01a0*/  LEA R2, R6, UR5, 0x2 ;  /* 0x0000000506027c11 */ /* 0x000fe2000f8e10ff */
[----:B------:R-:W-:Y:S01]  /*01b0*/  UIADD3 UR4, UPT, UPT, UR7, -0x1, URZ ;  /* 0xffffffff07047890 */ /* 0x000fe2000fffe0ff */
[----:B------:R-:W-:-:S03]  /*01c0*/  MOV R13, RZ ;  /* 0x000000ff000d7202 */ /* 0x000fc60000000f00 */
[----:B------:R-:W-:-:S04]  /*01d0*/  USHF.R.S32.HI UR6, URZ, 0x1f, UR4 ;  /* 0x0000001fff067899 */ /* 0x000fc80008011404 */
[----:B------:R-:W-:-:S03]  /*01e0*/  ULEA.HI UR6, UR6, UR4, URZ, 0x4 ;  /* 0x0000000406067291 */ /* 0x000fc6000f8f20ff */
[----:B------:R-:W-:Y:S01]  /*01f0*/  UMOV UR4, URZ ;  /* 0x000000ff00047c82 */ /* 0x000fe20008000000 */
[----:B------:R-:W-:Y:S01]  /*0200*/  USHF.R.S32.HI UR6, URZ, 0x4, UR6 ;  /* 0x00000004ff067899 */ /* 0x000fe20008011406 */
[----:B------:R-:W-:Y:S11]  /*0210*/  BRA.U !UP0, `(.L_x_1) ;  /* 0x0000000508fc7547 */ /* 0x000ff6000b800000 */
[----:B------:R-:W0:Y:S01]  /*0220*/  LDC.64 R4, c[0x0][0x3a0] ;  /* 0x0000e800ff047b82 */ /* 0x000e220000000a00 */
[----:B------:R-:W1:Y:S01]  /*0230*/  LDCU UR12, c[0x0][0x398] ;  /* 0x00007300ff0c77ac */ /* 0x000e620008000800 */
[----:B------:R-:W-:Y:S01]  /*0240*/  IADD3 R9, PT, PT, R7, 0x10, RZ ;  /* 0x0000001007097810 */ /* 0x000fe20007ffe0ff */
[C---:B------:R-:W-:Y:S01]  /*0250*/  IMAD R18, R17.reuse, UR7, R6 ;  /* 0x0000000711127c24 */ /* 0x040fe2000f8e0206 */
[----:B------:R-:W-:Y:S01]  /*0260*/  MOV R13, RZ ;  /* 0x000000ff000d7202 */ /* 0x000fe20000000f00 */
[----:B------:R-:W2:Y:S01]  /*0270*/  LDCU UR9, c[0x0][0x3a4] ;  /* 0x00007480ff0977ac */ /* 0x000ea20008000800 */
[----:B------:R-:W-:Y:S02]  /*0280*/  MOV R16, R6 ;  /* 0x0000000600107202 */ /* 0x000fe40000000f00 */
[----:B------:R-:W-:Y:S01]  /*0290*/  MOV R19, R7 ;  /* 0x0000000700137202 */ /* 0x000fe20000000f00 */
[----:B------:R-:W-:Y:S01]  /*02a0*/  UIADD3 UR4, UPT, UPT, UR6, 0x1, URZ ;  /* 0x0000000106047890 */ /* 0x000fe2000fffe0ff */
[----:B------:R-:W-:Y:S01]  /*02b0*/  IADD3 R18, PT, PT, R18, 0x10, RZ ;  /* 0x0000001012127810 */ /* 0x000fe20007ffe0ff */
[----:B------:R-:W3:Y:S02]  /*02c0*/  LDCU UR8, c[0x0][0x39c] ;  /* 0x00007380ff0877ac */ /* 0x000ee40008000800 */
[----:B------:R-:W-:Y:S01]  /*02d0*/  ULOP3.LUT UR5, UR4, 0x7ffffffe, URZ, 0xc0, !UPT ;  /* 0x7ffffffe04057892 */ /* 0x000fe2000f8ec0ff */
[----:B-1----:R-:W-:-:S03]  /*02e0*/  ISETP.GE.AND P1, PT, R17, UR12, PT ;  /* 0x0000000c11007c0c */ /* 0x002fc6000bf26270 */
[----:B------:R-:W-:Y:S01]  /*02f0*/  UIADD3 UR5, UPT, UPT, -UR5, URZ, URZ ;  /* 0x000000ff05057290 */ /* 0x000fe2000fffe1ff */
[--C-:B--2---:R-:W-:Y:S02]  /*0300*/  IMAD R22, R9, UR9, R0.reuse ;  /* 0x0000000909167c24 */ /* 0x104fe4000f8e0200 */
[----:B------:R-:W-:-:S09]  /*0310*/  IMAD R20, R7, UR9, R0 ;  /* 0x0000000907147c24 */ /* 0x000fd2000f8e0200 */
.L_x_2:
[----:B0-----:R-:W-:Y:S01]  /*0320*/  ISETP.GE.AND P0, PT, R0, R5, PT ;  /* 0x000000050000720c */ /* 0x001fe20003f06270 */
[----:B---3--:R-:W-:Y:S01]  /*0330*/  UMOV UR7, UR8 ;  /* 0x0000000800077c82 */ /* 0x008fe20008000000 */
[----:B------:R-:W-:Y:S02]  /*0340*/  CS2R R24, SRZ ;  /* 0x0000000000187805 */ /* 0x000fe4000001ff00 */
[----:B------:R-:W-:Y:S02]  /*0350*/  ISETP.GE.U32.OR P2, PT, R16, UR7, P1 ;  /* 0x0000000710007c0c */ /* 0x000fe40008f46470 */
[----:B------:R-:W-:Y:S02]  /*0360*/  CS2R R26, SRZ ;  /* 0x00000000001a7805 */ /* 0x000fe4000001ff00 */
[----:B------:R-:W-:-:S09]  /*0370*/  ISETP.GE.U32.OR P3, PT, R19, R4, P0 ;  /* 0x000000041300720c */ /* 0x000fd20000766470 */
[----:B------:R-:W0:Y:S01]  /*0380*/  @!P2 LDC.64 R10, c[0x0][0x380] ;  /* 0x0000e000ff0aab82 */ /* 0x000e220000000a00 */
[----:B------:R-:W-:-:S07]  /*0390*/  @!P2 IADD3 R15, PT, PT, R18, -0x10, RZ ;  /* 0xfffffff0120fa810 */ /* 0x000fce0007ffe0ff */
[----:B------:R-:W1:Y:S01]  /*03a0*/  @!P3 LDC.64 R8, c[0x0][0x388] ;  /* 0x0000e200ff08bb82 */ /* 0x000e620000000a00 */
[----:B0-----:R-:W-:-:S05]  /*03b0*/  @!P2 IMAD.WIDE.U32 R10, R15, 0x4, R10 ;  /* 0x000000040f0aa825 */ /* 0x001fca00078e000a */
[----:B------:R-:W2:Y:S01]  /*03c0*/  @!P2 LDG.E R25, desc[UR10][R10.64] ;  /* 0x0000000a0a19a981 */ /* 0x000ea2000c1e1900 */
[----:B-1----:R-:W-:-:S05]  /*03d0*/  @!P3 IMAD.WIDE.U32 R8, R20, 0x4, R8 ;  /* 0x000000041408b825 */ /* 0x002fca00078e0008 */
[----:B------:R-:W3:Y:S01]  /*03e0*/  @!P3 LDG.E R27, desc[UR10][R8.64] ;  /* 0x0000000a081bb981 */ /* 0x000ee2000c1e1900 */
[----:B------:R-:W-:Y:S02]  /*03f0*/  IADD3 R12, PT, PT, R16, 0x10, RZ ;  /* 0x00000010100c7810 */ /* 0x000fe40007ffe0ff */
[----:B------:R-:W-:Y:S02]  /*0400*/  IADD3 R15, PT, PT, R19, 0x10, RZ ;  /* 0x00000010130f7810 */ /* 0x000fe40007ffe0ff */
[----:B------:R-:W-:Y:S02]  /*0410*/  ISETP.GE.U32.OR P2, PT, R12, UR7, P1 ;  /* 0x000000070c007c0c */ /* 0x000fe40008f46470 */
[----:B------:R-:W-:-:S11]  /*0420*/  ISETP.GE.U32.OR P0, PT, R15, R4, P0 ;  /* 0x000000040f00720c */ /* 0x000fd60000706470 */
[----:B------:R-:W0:Y:S08]  /*0430*/  @!P2 LDC.64 R28, c[0x0][0x380] ;  /* 0x0000e000ff1cab82 */ /* 0x000e300000000a00 */
[----:B------:R-:W1:Y:S01]  /*0440*/  @!P0 LDC.64 R14, c[0x0][0x388] ;  /* 0x0000e200ff0e8b82 */ /* 0x000e620000000a00 */
[----:B0-----:R-:W-:-:S04]  /*0450*/  @!P2 IMAD.WIDE.U32 R28, R18, 0x4, R28 ;  /* 0x00000004121ca825 */ /* 0x001fc800078e001c */
[----:B-1----:R-:W-:Y:S01]  /*0460*/  @!P0 IMAD.WIDE.U32 R14, R22, 0x4, R14 ;  /* 0x00000004160e8825 */ /* 0x002fe200078e000e */
[----:B--2---:R-:W-:Y:S04]  /*0470*/  STS [R23], R25 ;  /* 0x0000001917007388 */ /* 0x004fe80000000800 */
[----:B---3--:R-:W-:Y:S01]  /*0480*/  STS [R21], R27 ;  /* 0x0000001b15007388 */ /* 0x008fe20000000800 */
[----:B------:R-:W-:Y:S06]  /*0490*/  BAR.SYNC.DEFER_BLOCKING 0x0 ;  /* 0x0000000000007b1d */ /* 0x000fec0000010000 */
[----:B------:R-:W-:Y:S04]  /*04a0*/  LDS R12, [R2] ;  /* 0x00000000020c7984 */ /* 0x000fe80000000800 */
[----:B------:R-:W0:Y:S04]  /*04b0*/  LDS.128 R8, [R3] ;  /* 0x0000000003087984 */ /* 0x000e280000000c00 */
[----:B------:R-:W2:Y:S04]  /*04c0*/  @!P2 LDG.E R26, desc[UR10][R28.64] ;  /* 0x0000000a1c1aa981 */ /* 0x000ea8000c1e1900 */
[----:B------:R1:W3:Y:S04]  /*04d0*/  @!P0 LDG.E R24, desc[UR10][R14.64] ;  /* 0x0000000a0e188981 */ /* 0x0002e8000c1e1900 */
[----:B------:R-:W4:Y:S04]  /*04e0*/  LDS R25, [R2+0x40] ;  /* 0x0000400002197984 */ /* 0x000f280000000800 */
[----:B-1----:R-:W-:Y:S01]  /*04f0*/  LDS R15, [R2+0x240] ;  /* 0x00024000020f7984 */ /* 0x002fe20000000800 */
[----:B0-----:R-:W-:-:S03]  /*0500*/  FFMA R8, R8, R12, R13 ;  /* 0x0000000c08087223 */ /* 0x001fc6000000000d */
[----:B------:R-:W0:Y:S04]  /*0510*/  LDS R12, [R2+0x80] ;  /* 0x00008000020c7984 */ /* 0x000e280000000800 */
[----:B------:R-:W1:Y:S01]  /*0520*/  LDS R13, [R2+0xc0] ;  /* 0x0000c000020d7984 */ /* 0x000e620000000800 */
[----:B----4-:R-:W-:-:S03]  /*0530*/  FFMA R9, R25, R9, R8 ;  /* 0x0000000919097223 */ /* 0x010fc60000000008 */
[----:B------:R-:W-:Y:S01]  /*0540*/  LDS R25, [R2+0x140] ;  /* 0x0001400002197984 */ /* 0x000fe20000000800 */
[----:B0-----:R-:W-:-:S03]  /*0550*/  FFMA R10, R12, R10, R9 ;  /* 0x0000000a0c0a7223 */ /* 0x001fc60000000009 */
[----:B------:R-:W-:Y:S01]  /*0560*/  LDS R12, [R2+0x100] ;  /* 0x00010000020c7984 */ /* 0x000fe20000000800 */
[----:B-1----:R-:W-:-:S03]  /*0570*/  FFMA R13, R13, R11, R10 ;  /* 0x0000000b0d0d7223 */ /* 0x002fc6000000000a */
[----:B------:R-:W0:Y:S02]  /*0580*/  LDS.128 R8, [R3+0x10] ;  /* 0x0000100003087984 */ /* 0x000e240000000c00 */
[----:B0-----:R-:W-:Y:S02]  /*0590*/  FFMA R8, R8, R12, R13 ;  /* 0x0000000c08087223 */ /* 0x001fe4000000000d */
[----:B------:R-:W0:Y:S04]  /*05a0*/  LDS R12, [R2+0x180] ;  /* 0x00018000020c7984 */ /* 0x000e280000000800 */
[----:B------:R-:W1:Y:S01]  /*05b0*/  LDS R13, [R2+0x1c0] ;  /* 0x0001c000020d7984 */ /* 0x000e620000000800 */
[----:B------:R-:W-:-:S03]  /*05c0*/  FFMA R9, R25, R9, R8 ;  /* 0x0000000919097223 */ /* 0x000fc60000000008 */
        /* <DEDUP_REMOVED lines=16> */
[----:B--2---:R-:W-:Y:S04]  /*06d0*/  STS [R23], R26 ;  /* 0x0000001a17007388 */ /* 0x004fe80000000800 */
[----:B---3--:R-:W-:Y:S01]  /*06e0*/  STS [R21], R24 ;  /* 0x0000001815007388 */ /* 0x008fe20000000800 */
[----:B------:R-:W-:Y:S01]  /*06f0*/  BAR.SYNC.DEFER_BLOCKING 0x0 ;  /* 0x0000000000007b1d */ /* 0x000fe20000010000 */
[----:B------:R-:W-:-:S05]  /*0700*/  FFMA R9, R15, R9, R12 ;  /* 0x000000090f097223 */ /* 0x000fca000000000c */
[----:B------:R-:W-:Y:S04]  /*0710*/  LDS R27, [R2] ;  /* 0x00000000021b7984 */ /* 0x000fe80000000800 */
[----:B------:R-:W1:Y:S01]  /*0720*/  LDS.128 R12, [R3] ;  /* 0x00000000030c7984 */ /* 0x000e620000000c00 */
[----:B------:R-:W-:-:S03]  /*0730*/  FFMA R9, R25, R10, R9 ;  /* 0x0000000a19097223 */ /* 0x000fc60000000009 */
[----:B------:R-:W2:Y:S04]  /*0740*/  LDS R28, [R2+0x40] ;  /* 0x00004000021c7984 */ /* 0x000ea80000000800 */
[----:B------:R-:W3:Y:S01]  /*0750*/  LDS R25, [R2+0x80] ;  /* 0x0000800002197984 */ /* 0x000ee20000000800 */
[----:B0-----:R-:W-:-:S03]  /*0760*/  FFMA R9, R8, R11, R9 ;  /* 0x0000000b08097223 */ /* 0x001fc60000000009 */
[----:B------:R-:W-:Y:S04]  /*0770*/  LDS R26, [R2+0x100] ;  /* 0x00010000021a7984 */ /* 0x000fe80000000800 */
[----:B------:R-:W-:Y:S01]  /*0780*/  LDS R24, [R2+0x140] ;  /* 0x0001400002187984 */ /* 0x000fe20000000800 */
[----:B-1----:R-:W-:-:S03]  /*0790*/  FFMA R27, R12, R27, R9 ;  /* 0x0000001b0c1b7223 */ /* 0x002fc60000000009 */
[----:B------:R-:W0:Y:S04]  /*07a0*/  LDS R12, [R2+0xc0] ;  /* 0x0000c000020c7984 */ /* 0x000e280000000800 */
[----:B------:R-:W1:Y:S01]  /*07b0*/  LDS.128 R8, [R3+0x10] ;  /* 0x0000100003087984 */ /* 0x000e620000000c00 */
[----:B--2---:R-:W-:-:S03]  /*07c0*/  FFMA R28, R28, R13, R27 ;  /* 0x0000000d1c1c7223 */ /* 0x004fc6000000001b */
[----:B------:R-:W-:Y:S01]  /*07d0*/  LDS R27, [R2+0x200] ;  /* 0x00020000021b7984 */ /* 0x000fe20000000800 */
[----:B---3--:R-:W-:-:S03]  /*07e0*/  FFMA R13, R25, R14, R28 ;  /* 0x0000000e190d7223 */ /* 0x008fc6000000001c */
[----:B------:R-:W2:Y:S01]  /*07f0*/  LDS R25, [R2+0x180] ;  /* 0x0001800002197984 */ /* 0x000ea20000000800 */
[----:B0-----:R-:W-:-:S04]  /*0800*/  FFMA R13, R12, R15, R13 ;  /* 0x0000000f0c0d7223 */ /* 0x001fc8000000000d */
[----:B-1----:R-:W-:Y:S02]  /*0810*/  FFMA R13, R8, R26, R13 ;  /* 0x0000001a080d7223 */ /* 0x002fe4000000000d */
[----:B------:R-:W0:Y:S02]  /*0820*/  LDS R8, [R2+0x1c0] ;  /* 0x0001c00002087984 */ /* 0x000e240000000800 */
[----:B------:R-:W-:Y:S02]  /*0830*/  FFMA R26, R24, R9, R13 ;  /* 0x00000009181a7223 */ /* 0x000fe4000000000d */
[----:B------:R-:W1:Y:S04]  /*0840*/  LDS.128 R12, [R3+0x20] ;  /* 0x00002000030c7984 */ /* 0x000e680000000c00 */
[----:B------:R-:W3:Y:S01]  /*0850*/  LDS R24, [R2+0x240] ;  /* 0x0002400002187984 */ /* 0x000ee20000000800 */
[----:B--2---:R-:W-:-:S03]  /*0860*/  FFMA R9, R25, R10, R26 ;  /* 0x0000000a19097223 */ /* 0x004fc6000000001a */
[----:B------:R-:W2:Y:S01]  /*0870*/  LDS R25, [R2+0x280] ;  /* 0x0002800002197984 */ /* 0x000ea20000000800 */
[----:B0-----:R-:W-:-:S04]  /*0880*/  FFMA R9, R8, R11, R9 ;  /* 0x0000000b08097223 */ /* 0x001fc80000000009 */
[----:B-1----:R-:W-:Y:S02]  /*0890*/  FFMA R9, R12, R27, R9 ;  /* 0x0000001b0c097223 */ /* 0x002fe40000000009 */
[----:B------:R-:W0:Y:S02]  /*08a0*/  LDS R12, [R2+0x2c0] ;  /* 0x0002c000020c7984 */ /* 0x000e240000000800 */
[----:B---3--:R-:W-:Y:S02]  /*08b0*/  FFMA R24, R24, R13, R9 ;  /* 0x0000000d18187223 */ /* 0x008fe40000000009 */
[----:B------:R-:W-:Y:S04]  /*08c0*/  LDS R13, [R2+0x300] ;  /* 0x00030000020d7984 */ /* 0x000fe80000000800 */
[----:B------:R-:W1:Y:S01]  /*08d0*/  LDS.128 R8, [R3+0x30] ;  /* 0x0000300003087984 */ /* 0x000e620000000c00 */
[----:B--2---:R-:W-:-:S03]  /*08e0*/  FFMA R25, R25, R14, R24 ;  /* 0x0000000e19197223 */ /* 0x004fc60000000018 */
[----:B------:R-:W2:Y:S04]  /*08f0*/  LDS R27, [R2+0x340] ;  /* 0x00034000021b7984 */ /* 0x000ea80000000800 */
[----:B------:R-:W3:Y:S04]  /*0900*/  LDS R24, [R2+0x380] ;  /* 0x0003800002187984 */ /* 0x000ee80000000800 */
[----:B------:R-:W4:Y:S01]  /*0910*/  LDS R14, [R2+0x3c0] ;  /* 0x0003c000020e7984 */ /* 0x000f220000000800 */
[----:B------:R-:W-:-:S04]  /*0920*/  UIADD3 UR5, UPT, UPT, UR5, 0x2, URZ ;  /* 0x0000000205057890 */ /* 0x000fc8000fffe0ff */
[----:B------:R-:W-:Y:S01]  /*0930*/  UISETP.NE.AND UP0, UPT, UR5, URZ, UPT ;  /* 0x000000ff0500728c */ /* 0x000fe2000bf05270 */
[----:B0-----:R-:W-:-:S04]  /*0940*/  FFMA R15, R12, R15, R25 ;  /* 0x0000000f0c0f7223 */ /* 0x001fc80000000019 */
[----:B-1----:R-:W-:-:S04]  /*0950*/  FFMA R8, R8, R13, R15 ;  /* 0x0000000d08087223 */ /* 0x002fc8000000000f */
[----:B--2---:R-:W-:-:S04]  /*0960*/  FFMA R9, R27, R9, R8 ;  /* 0x000000091b097223 */ /* 0x004fc80000000008 */
[----:B---3--:R-:W-:Y:S01]  /*0970*/  FFMA R9, R24, R10, R9 ;  /* 0x0000000a18097223 */ /* 0x008fe20000000009 */
[----:B------:R-:W-:Y:S02]  /*0980*/  IADD3 R19, PT, PT, R19, 0x20, RZ ;  /* 0x0000002013137810 */ /* 0x000fe40007ffe0ff */
[----:B------:R-:W-:Y:S01]  /*0990*/  IADD3 R16, PT, PT, R16, 0x20, RZ ;  /* 0x0000002010107810 */ /* 0x000fe20007ffe0ff */
[----:B----4-:R-:W-:Y:S01]  /*09a0*/  FFMA R13, R14, R11, R9 ;  /* 0x0000000b0e0d7223 */ /* 0x010fe20000000009 */
[C---:B------:R-:W-:Y:S02]  /*09b0*/  LEA R20, R5.reuse, R20, 0x5 ;  /* 0x0000001405147211 */ /* 0x040fe400078e28ff */
[----:B------:R-:W-:Y:S02]  /*09c0*/  IADD3 R18, PT, PT, R18, 0x20, RZ ;  /* 0x0000002012127810 */ /* 0x000fe40007ffe0ff */
[----:B------:R-:W-:Y:S01]  /*09d0*/  LEA R22, R5, R22, 0x5 ;  /* 0x0000001605167211 */ /* 0x000fe200078e28ff */
[----:B------:R-:W-:Y:S06]  /*09e0*/  BRA.U UP0, `(.L_x_2) ;  /* 0xfffffff9004c7547 */ /* 0x000fec000b83ffff */
[----:B------:R-:W-:-:S04]  /*09f0*/  USHF.L.U32 UR4, UR4, 0x4, URZ ;  /* 0x0000000404047899 */ /* 0x000fc800080006ff */
[----:B------:R-:W-:-:S12]  /*0a00*/  ULOP3.LUT UR4, UR4, 0xffffffe0, URZ, 0xc0, !UPT ;  /* 0xffffffe004047892 */ /* 0x000fd8000f8ec0ff */
.L_x_1:
[----:B------:R-:W-:-:S04]  /*0a10*/  ULOP3.LUT UR6, UR6, 0x1, URZ, 0xc0, !UPT ;  /* 0x0000000106067892 */ /* 0x000fc8000f8ec0ff */
[----:B------:R-:W-:-:S09]  /*0a20*/  UISETP.NE.U32.AND UP0, UPT, UR6, 0x1, UPT ;  /* 0x000000010600788c */ /* 0x000fd2000bf05070 */
[----:B------:R-:W-:Y:S05]  /*0a30*/  BRA.U !UP0, `(.L_x_0) ;  /* 0x0000000108e47547 */ /* 0x000fea000b800000 */
[----:B------:R-:W0:Y:S01]  /*0a40*/  LDCU.64 UR8, c[0x0][0x3a0] ;  /* 0x00007400ff0877ac */ /* 0x000e220008000a00 */
[----:B------:R-:W-:Y:S01]  /*0a50*/  IADD3 R6, PT, PT, R6, UR4, RZ ;  /* 0x0000000406067c10 */ /* 0x000fe2000fffe0ff */
[----:B------:R-:W-:Y:S01]  /*0a60*/  HFMA2 R12, -RZ, RZ, 0, 0 ;  /* 0x00000000ff0c7431 */ /* 0x000fe200000001ff */
[----:B------:R-:W-:Y:S01]  /*0a70*/  IADD3 R15, PT, PT, R7, UR4, RZ ;  /* 0x00000004070f7c10 */ /* 0x000fe2000fffe0ff */
[----:B------:R-:W1:Y:S01]  /*0a80*/  LDCU UR5, c[0x0][0x398] ;  /* 0x00007300ff0577ac */ /* 0x000e620008000800 */
[----:B------:R-:W-:Y:S02]  /*0a90*/  ISETP.GE.U32.AND P0, PT, R6, UR7, PT ;  /* 0x0000000706007c0c */ /* 0x000fe4000bf06070 */
[----:B------:R-:W-:Y:S02]  /*0aa0*/  MOV R18, RZ ;  /* 0x000000ff00127202 */ /* 0x000fe40000000f00 */
[----:B0-----:R-:W-:Y:S02]  /*0ab0*/  ISETP.GE.U32.AND P1, PT, R15, UR8, PT ;  /* 0x000000080f007c0c */ /* 0x001fe4000bf26070 */
[----:B-1----:R-:W-:-:S02]  /*0ac0*/  ISETP.GE.OR P0, PT, R17, UR5, P0 ;  /* 0x0000000511007c0c */ /* 0x002fc40008706670 */
[----:B------:R-:W-:-:S11]  /*0ad0*/  ISETP.GE.OR P1, PT, R0, UR9, P1 ;  /* 0x0000000900007c0c */ /* 0x000fd60008f26670 */
[----:B------:R-:W0:Y:S01]  /*0ae0*/  @!P0 LDC.64 R8, c[0x0][0x380] ;  /* 0x0000e000ff088b82 */ /* 0x000e220000000a00 */
[----:B------:R-:W-:Y:S02]  /*0af0*/  @!P0 IMAD R7, R17, UR7, R6 ;  /* 0x0000000711078c24 */ /* 0x000fe4000f8e0206 */
[----:B------:R-:W-:-:S05]  /*0b00*/  @!P1 IMAD R15, R15, UR9, R0 ;  /* 0x000000090f0f9c24 */ /* 0x000fca000f8e0200 */
[----:B------:R-:W1:Y:S01]  /*0b10*/  @!P1 LDC.64 R4, c[0x0][0x388] ;  /* 0x0000e200ff049b82 */ /* 0x000e620000000a00 */
[----:B0-----:R-:W-:-:S05]  /*0b20*/  @!P0 IMAD.WIDE.U32 R8, R7, 0x4, R8 ;  /* 0x0000000407088825 */ /* 0x001fca00078e0008 */
[----:B------:R-:W2:Y:S01]  /*0b30*/  @!P0 LDG.E R12, desc[UR10][R8.64] ;  /* 0x0000000a080c8981 */ /* 0x000ea2000c1e1900 */
[----:B-1----:R-:W-:-:S05]  /*0b40*/  @!P1 IMAD.WIDE.U32 R14, R15, 0x4, R4 ;  /* 0x000000040f0e9825 */ /* 0x002fca00078e0004 */
[----:B------:R-:W3:Y:S04]  /*0b50*/  @!P1 LDG.E R18, desc[UR10][R14.64] ;  /* 0x0000000a0e129981 */ /* 0x000ee8000c1e1900 */
[----:B--2---:R-:W-:Y:S04]  /*0b60*/  STS [R23], R12 ;  /* 0x0000000c17007388 */ /* 0x004fe80000000800 */
[----:B---3--:R-:W-:Y:S01]  /*0b70*/  STS [R21], R18 ;  /* 0x0000001215007388 */ /* 0x008fe20000000800 */
[----:B------:R-:W-:Y:S06]  /*0b80*/  BAR.SYNC.DEFER_BLOCKING 0x0 ;  /* 0x0000000000007b1d */ /* 0x000fec0000010000 */
[----:B------:R-:W-:Y:S04]  /*0b90*/  LDS R20, [R2] ;  /* 0x0000000002147984 */ /* 0x000fe80000000800 */
[----:B------:R-:W0:Y:S04]  /*0ba0*/  LDS.128 R4, [R3] ;  /* 0x0000000003047984 */ /* 0x000e280000000c00 */
[----:B------:R-:W1:Y:S04]  /*0bb0*/  LDS R25, [R2+0x40] ;  /* 0x0000400002197984 */ /* 0x000e680000000800 */
[----:B------:R-:W2:Y:S04]  /*0bc0*/  LDS R27, [R2+0x80] ;  /* 0x00008000021b7984 */ /* 0x000ea80000000800 */
[----:B------:R-:W3:Y:S04]  /*0bd0*/  LDS R24, [R2+0xc0] ;  /* 0x0000c00002187984 */ /* 0x000ee80000000800 */
[----:B------:R-:W-:Y:S04]  /*0be0*/  LDS R19, [R2+0x100] ;  /* 0x0001000002137984 */ /* 0x000fe80000000800 */
[----:B------:R-:W4:Y:S04]  /*0bf0*/  LDS.128 R8, [R3+0x10] ;  /* 0x0000100003087984 */ /* 0x000f280000000c00 */
[----:B------:R-:W5:Y:S04]  /*0c00*/  LDS R16, [R2+0x140] ;  /* 0x0001400002107984 */ /* 0x000f680000000800 */
[----:B------:R-:W5:Y:S04]  /*0c10*/  LDS R23, [R2+0x180] ;  /* 0x0001800002177984 */ /* 0x000f680000000800 */
[----:B------:R-:W5:Y:S04]  /*0c20*/  LDS R18, [R2+0x1c0] ;  /* 0x0001c00002127984 */ /* 0x000f680000000800 */
[----:B------:R-:W-:Y:S01]  /*0c30*/  LDS R21, [R2+0x200] ;  /* 0x0002000002157984 */ /* 0x000fe20000000800 */
[----:B0-----:R-:W-:-:S03]  /*0c40*/  FFMA R4, R4, R20, R13 ;  /* 0x0000001404047223 */ /* 0x001fc6000000000d */
[----:B------:R-:W-:Y:S04]  /*0c50*/  LDS R22, [R2+0x2c0] ;  /* 0x0002c00002167984 */ /* 0x000fe80000000800 */
[----:B------:R-:W0:Y:S01]  /*0c60*/  LDS.128 R12, [R3+0x20] ;  /* 0x00002000030c7984 */ /* 0x000e220000000c00 */
[----:B-1----:R-:W-:-:S03]  /*0c70*/  FFMA R4, R25, R5, R4 ;  /* 0x0000000519047223 */ /* 0x002fc60000000004 */
[----:B------:R-:W1:Y:S01]  /*0c80*/  LDS R20, [R2+0x240] ;  /* 0x0002400002147984 */ /* 0x000e620000000800 */
[----:B--2---:R-:W-:-:S03]  /*0c90*/  FFMA R27, R27, R6, R4 ;  /* 0x000000061b1b7223 */ /* 0x004fc60000000004 */
[----:B------:R-:W2:Y:S01]  /*0ca0*/  LDS R25, [R2+0x280] ;  /* 0x0002800002197984 */ /* 0x000ea20000000800 */
[----:B---3--:R-:W-:-:S03]  /*0cb0*/  FFMA R29, R24, R7, R27 ;  /* 0x00000007181d7223 */ /* 0x008fc6000000001b */
[----:B------:R-:W-:Y:S04]  /*0cc0*/  LDS R27, [R2+0x300] ;  /* 0x00030000021b7984 */ /* 0x000fe80000000800 */
[----:B------:R-:W3:Y:S01]  /*0cd0*/  LDS.128 R4, [R3+0x30] ;  /* 0x0000300003047984 */ /* 0x000ee20000000c00 */
[----:B----4-:R-:W-:-:S03]  /*0ce0*/  FFMA R29, R8, R19, R29 ;  /* 0x00000013081d7223 */ /* 0x010fc6000000001d */
[----:B------:R-:W4:Y:S04]  /*0cf0*/  LDS R24, [R2+0x340] ;  /* 0x0003400002187984 */ /* 0x000f280000000800 */
[----:B------:R-:W4:Y:S01]  /*0d00*/  LDS R19, [R2+0x380] ;  /* 0x0003800002137984 */ /* 0x000f220000000800 */
[----:B-----5:R-:W-:-:S03]  /*0d10*/  FFMA R16, R16, R9, R29 ;  /* 0x0000000910107223 */ /* 0x020fc6000000001d */
[----:B------:R-:W5:Y:S01]  /*0d20*/  LDS R8, [R2+0x3c0] ;  /* 0x0003c00002087984 */ /* 0x000f620000000800 */
[----:B------:R-:W-:-:S04]  /*0d30*/  FFMA R23, R23, R10, R16 ;  /* 0x0000000a17177223 */ /* 0x000fc80000000010 */
[----:B------:R-:W-:-:S04]  /*0d40*/  FFMA R11, R18, R11, R23 ;  /* 0x0000000b120b7223 */ /* 0x000fc80000000017 */
[----:B0-----:R-:W-:-:S04]  /*0d50*/  FFMA R11, R12, R21, R11 ;  /* 0x000000150c0b7223 */ /* 0x001fc8000000000b */
[----:B-1----:R-:W-:-:S04]  /*0d60*/  FFMA R20, R20, R13, R11 ;  /* 0x0000000d14147223 */ /* 0x002fc8000000000b */
[----:B--2---:R-:W-:-:S04]  /*0d70*/  FFMA R25, R25, R14, R20 ;  /* 0x0000000e19197223 */ /* 0x004fc80000000014 */
[----:B------:R-:W-:-:S04]  /*0d80*/  FFMA R15, R22, R15, R25 ;  /* 0x0000000f160f7223 */ /* 0x000fc80000000019 */
[----:B---3--:R-:W-:-:S04]  /*0d90*/  FFMA R15, R4, R27, R15 ;  /* 0x0000001b040f7223 */ /* 0x008fc8000000000f */
[----:B----4-:R-:W-:-:S04]  /*0da0*/  FFMA R24, R24, R5, R15 ;  /* 0x0000000518187223 */ /* 0x010fc8000000000f */
[----:B------:R-:W-:-:S04]  /*0db0*/  FFMA R19, R19, R6, R24 ;  /* 0x0000000613137223 */ /* 0x000fc80000000018 */
[----:B-----5:R-:W-:-:S07]  /*0dc0*/  FFMA R13, R8, R7, R19 ;  /* 0x00000007080d7223 */ /* 0x020fce0000000013 */
.L_x_0:
[----:B------:R-:W0:Y:S02]  /*0dd0*/  LDCU.64 UR4, c[0x0][0x3a8] ;  /* 0x00007500ff0477ac */ /* 0x000e240008000a00 */
[----:B0-----:R-:W-:-:S04]  /*0de0*/  ISETP.GE.AND P0, PT, R0, UR5, PT ;  /* 0x0000000500007c0c */ /* 0x001fc8000bf06270 */
[----:B------:R-:W-:-:S13]  /*0df0*/  ISETP.GE.OR P0, PT, R17, UR4, P0 ;  /* 0x0000000411007c0c */ /* 0x000fda0008706670 */
[----:B------:R-:W-:Y:S05]  /*0e00*/  @P0 EXIT ;  /* 0x000000000000094d */ /* 0x000fea0003800000 */
[----:B------:R-:W0:Y:S01]  /*0e10*/  LDC.64 R2, c[0x0][0x390] ;  /* 0x0000e400ff027b82 */ /* 0x000e220000000a00 */
[----:B------:R-:W-:-:S04]  /*0e20*/  IMAD R17, R17, UR5, R0 ;  /* 0x0000000511117c24 */ /* 0x000fc8000f8e0200 */
[----:B0-----:R-:W-:-:S05]  /*0e30*/  IMAD.WIDE R2, R17, 0x4, R2 ;  /* 0x0000000411027825 */ /* 0x001fca00078e0202 */
[----:B------:R-:W-:Y:S01]  /*0e40*/  STG.E desc[UR10][R2.64], R13 ;  /* 0x0000000d02007986 */ /* 0x000fe2000c10190a */
[----:B------:R-:W-:Y:S05]  /*0e50*/  EXIT ;  /* 0x000000000000794d */ /* 0x000fea0003800000 */
.L_x_3:
[----:B------:R-:W-:-:S00]  /*0e60*/  BRA `(.L_x_3) ;  /* 0xfffffffc00fc7947 */ /* 0x000fc0000383ffff */
[----:B------:R-:W-:-:S00]  /*0e70*/  NOP ;  /* 0x0000000000007918 */ /* 0x000fc00000000000 */
        /* <DEDUP_REMOVED lines=8> */
.L_x_9:


//--------------------- .text._Z14matrixMultiplyPfS_S_iiiiii --------------------------
	.section	.text._Z14matrixMultiplyPfS_S_iiiiii,"ax",@progbits
	.align	128
        .global         _Z14matrixMultiplyPfS_S_iiiiii
        .type           _Z14matrixMultiplyPfS_S_iiiiii,@function
        .size           _Z14matrixMultiplyPfS_S_iiiiii,(.L_x_10 - _Z14matrixMultiplyPfS_S_iiiiii)
        .other          _Z14matrixMultiplyPfS_S_iiiiii,@"STO_CUDA_ENTRY STV_DEFAULT"
_Z14matrixMultiplyPfS_S_iiiiii:
.text._Z14matrixMultiplyPfS_S_iiiiii:
[----:B------:R-:W-:Y:S08]  /*0000*/  LDC R1, c[0x0][0x37c] ;  /* 0x0000df00ff017b82 */ /* 0x000ff00000000800 */
[----:B------:R-:W0:Y:S01]  /*0010*/  LDC R0, c[0x0][0x39c] ;  /* 0x0000e700ff007b82 */ /* 0x000e220000000800 */
[----:B------:R-:W1:Y:S01]  /*0020*/  S2R R2, SR_TID.Y ;  /* 0x0000000000027919 */ /* 0x000e620000002200 */
[----:B------:R-:W0:Y:S01]  /*0030*/  LDCU UR6, c[0x0][0x3a0] ;  /* 0x00007400ff0677ac */ /* 0x000e220008000800 */
[----:B------:R-:W2:Y:S05]  /*0040*/  S2R R3, SR_TID.X ;  /* 0x0000000000037919 */ /* 0x000eaa0000002100 */
[----:B------:R-:W1:Y:S08]  /*0050*/  LDC R17, c[0x0][0x364] ;  /* 0x0000d900ff117b82 */ /* 0x000e700000000800 */
[----:B------:R-:W1:Y:S08]  /*0060*/  S2UR UR4, SR_CTAID.Y ;  /* 0x00000000000479c3 */ /* 0x000e700000002600 */
[----:B------:R-:W2:Y:S01]  /*0070*/  S2UR UR5, SR_CTAID.X ;  /* 0x00000000000579c3 */ /* 0x000ea20000002500 */
[----:B0-----:R-:W-:-:S07]  /*0080*/  ISETP.NE.AND P0, PT, R0, UR6, PT ;  /* 0x0000000600007c0c */ /* 0x001fce000bf05270 */
[----:B------:R-:W2:Y:S01]  /*0090*/  LDC R16, c[0x0][0x360] ;  /* 0x0000d800ff107b82 */ /* 0x000ea20000000800 */
[----:B-1----:R-:W-:Y:S02]  /*00a0*/  IMAD R17, R17, UR4, R2 ;  /* 0x0000000411117c24 */ /* 0x002fe4000f8e0202 */
[----:B--2---:R-:W-:-:S03]  /*00b0*/  IMAD R16, R16, UR5, R3 ;  /* 0x0000000510107c24 */ /* 0x004fc6000f8e0203 */
[----:B------:R-:W-:Y:S05]  /*00c0*/  @P0 EXIT ;  /* 0x000000000000094d */ /* 0x000fea0003800000 */
[----:B------:R-:W0:Y:S01]  /*00d0*/  LDC R19, c[0x0][0x3a4] ;  /* 0x0000e900ff137b82 */ /* 0x000e220000000800 */
[----:B------:R-:W1:Y:S01]  /*00e0*/  LDCU UR4, c[0x0][0x398] ;  /* 0x00007300ff0477ac */ /* 0x000e620008000800 */
[----:B0-----:R-:W-:-:S04]  /*00f0*/  ISETP.GE.AND P0, PT, R16, R19, PT ;  /* 0x000000131000720c */ /* 0x001fc80003f06270 */
[----:B-1----:R-:W-:-:S13]  /*0100*/  ISETP.GE.OR P0, PT, R17, UR4, P0 ;  /* 0x0000000411007c0c */ /* 0x002fda0008706670 */
[----:B------:R-:W-:Y:S05]  /*0110*/  @P0 EXIT ;  /* 0x000000000000094d */ /* 0x000fea0003800000 */
[----:B------:R-:W-:Y:S01]  /*0120*/  ISETP.GE.AND P0, PT, R0, 0x1, PT ;  /* 0x000000010000780c */ /* 0x000fe20003f06270 */
[----:B------:R-:W0:Y:S01]  /*0130*/  LDCU.64 UR4, c[0x0][0x358] ;  /* 0x00006b00ff0477ac */ /* 0x000e220008000a00 */
[----:B------:R-:W-:-:S11]  /*0140*/  HFMA2 R24, -RZ, RZ, 0, 0 ;  /* 0x00000000ff187431 */ /* 0x000fd600000001ff */
[----:B------:R-:W-:Y:S05]  /*0150*/  @!P0 BRA `(.L_x_4) ;  /* 0x0000000400e08947 */ /* 0x000fea0003800000 */
[C---:B------:R-:W-:Y:S01]  /*0160*/  ISETP.GE.U32.AND P1, PT, R0.reuse, 0x8, PT ;  /* 0x000000080000780c */ /* 0x040fe20003f26070 */
[----:B------:R-:W-:Y:S01]  /*0170*/  IMAD R20, R17, R0, RZ ;  /* 0x0000000011147224 */ /* 0x000fe200078e02ff */
[----:B------:R-:W-:Y:S02]  /*0180*/  LOP3.LUT R27, R0, 0x7, RZ, 0xc0, !PT ;  /* 0x00000007001b7812 */ /* 0x000fe400078ec0ff */
[----:B------:R-:W-:Y:S02]  /*0190*/  MOV R24, RZ ;  /* 0x000000ff00187202 */ /* 0x000fe40000000f00 */
[----:B------:R-:W-:Y:S02]  /*01a0*/  ISETP.NE.AND P0, PT, R27, RZ, PT ;  /* 0x000000ff1b00720c */ /* 0x000fe40003f05270 */
[----:B------:R-:W-:-:S05]  /*01b0*/  MOV R21, RZ ;  /* 0x000000ff00157202 */ /* 0x000fca0000000f00 */
[----:B------:R-:W-:Y:S06]  /*01c0*/  @!P1 BRA `(.L_x_5) ;  /* 0x0000000000c49947 */ /* 0x000fec0003800000 */
[----:B------:R-:W1:Y:S01]  /*01d0*/  LDC.64 R2, c[0x0][0x380] ;  /* 0x0000e000ff027b82 */ /* 0x000e620000000a00 */
[----:B------:R-:W-:Y:S02]  /*01e0*/  LOP3.LUT R21, R0, 0x7ffffff8, RZ, 0xc0, !PT ;  /* 0x7ffffff800157812 */ /* 0x000fe400078ec0ff */
[----:B------:R-:W-:Y:S02]  /*01f0*/  MOV R24, RZ ;  /* 0x000000ff00187202 */ /* 0x000fe40000000f00 */
[----:B------:R-:W-:Y:S02]  /*0200*/  MOV R18, R16 ;  /* 0x0000001000127202 */ /* 0x000fe40000000f00 */
[----:B------:R-:W-:Y:S01]  /*0210*/  IADD3 R22, PT, PT, -R21, RZ, RZ ;  /* 0x000000ff15167210 */ /* 0x000fe20007ffe1ff */
[----:B-1----:R-:W-:-:S03]  /*0220*/  IMAD.WIDE.U32 R2, R20, 0x4, R2 ;  /* 0x0000000414027825 */ /* 0x002fc600078e0002 */
[----:B------:R-:W-:-:S04]  /*0230*/  IADD3 R4, P1, PT, R2, 0x10, RZ ;  /* 0x0000001002047810 */ /* 0x000fc80007f3e0ff */
[----:B------:R-:W-:-:S09]  /*0240*/  IADD3.X R5, PT, PT, RZ, R3, RZ, P1, !PT ;  /* 0x00000003ff057210 */ /* 0x000fd20000ffe4ff */
.L_x_6:
[----:B------:R-:W1:Y:S01]  /*0250*/  LDC.64 R14, c[0x0][0x388] ;  /* 0x0000e200ff0e7b82 */ /* 0x000e620000000a00 */
[----:B------:R-:W-:Y:S02]  /*0260*/  MOV R2, R4 ;  /* 0x0000000400027202 */ /* 0x000fe40000000f00 */
[----:B------:R-:W-:-:S05]  /*0270*/  MOV R3, R5 ;  /* 0x0000000500037202 */ /* 0x000fca0000000f00 */
[----:B0-----:R-:W2:Y:S04]  /*0280*/  LDG.E R25, desc[UR4][R2.64+-0x10] ;  /* 0xfffff00402197981 */ /* 0x001ea8000c1e1900 */
[----:B------:R-:W3:Y:S04]  /*0290*/  LDG.E R23, desc[UR4][R2.64+-0xc] ;  /* 0xfffff40402177981 */ /* 0x000ee8000c1e1900 */
[----:B------:R-:W4:Y:S04]  /*02a0*/  LDG.E R29, desc[UR4][R2.64+-0x8] ;  /* 0xfffff804021d7981 */ /* 0x000f28000c1e1900 */
[----:B------:R-:W5:Y:S01]  /*02b0*/  LDG.E R28, desc[UR4][R2.64+-0x4] ;  /* 0xfffffc04021c7981 */ /* 0x000f62000c1e1900 */
[----:B-1----:R-:W-:-:S05]  /*02c0*/  IMAD.WIDE R14, R18, 0x4, R14 ;  /* 0x00000004120e7825 */ /* 0x002fca00078e020e */
[----:B------:R0:W2:Y:S01]  /*02d0*/  LDG.E R26, desc[UR4][R14.64] ;  /* 0x000000040e1a7981 */ /* 0x0000a2000c1e1900 */
[----:B------:R-:W-:-:S04]  /*02e0*/  IMAD.WIDE R12, R19, 0x4, R14 ;  /* 0x00000004130c7825 */ /* 0x000fc800078e020e */
[C---:B------:R-:W-:Y:S02]  /*02f0*/  IMAD.WIDE R4, R19.reuse, 0x4, R12 ;  /* 0x0000000413047825 */ /* 0x040fe400078e020c */
[----:B------:R-:W3:Y:S02]  /*0300*/  LDG.E R12, desc[UR4][R12.64] ;  /* 0x000000040c0c7981 */ /* 0x000ee4000c1e1900 */
[C---:B------:R-:W-:Y:S02]  /*0310*/  IMAD.WIDE R8, R19.reuse, 0x4, R4 ;  /* 0x0000000413087825 */ /* 0x040fe400078e0204 */
[----:B------:R-:W4:Y:S02]  /*0320*/  LDG.E R4, desc[UR4][R4.64] ;  /* 0x0000000404047981 */ /* 0x000f24000c1e1900 */
[C---:B------:R-:W-:Y:S02]  /*0330*/  IMAD.WIDE R6, R19.reuse, 0x4, R8 ;  /* 0x0000000413067825 */ /* 0x040fe400078e0208 */
[----:B------:R-:W5:Y:S02]  /*0340*/  LDG.E R8, desc[UR4][R8.64] ;  /* 0x0000000408087981 */ /* 0x000f64000c1e1900 */
[----:B------:R-:W-:-:S02]  /*0350*/  IMAD.WIDE R10, R19, 0x4, R6 ;  /* 0x00000004130a7825 */ /* 0x000fc400078e0206 */
[----:B------:R-:W5:Y:S04]  /*0360*/  LDG.E R5, desc[UR4][R2.64] ;  /* 0x0000000402057981 */ /* 0x000f68000c1e1900 */
[----:B------:R-:W5:Y:S01]  /*0370*/  LDG.E R6, desc[UR4][R6.64] ;  /* 0x0000000406067981 */ /* 0x000f62000c1e1900 */
[----:B0-----:R-:W-:-:S03]  /*0380*/  IMAD.WIDE R14, R19, 0x4, R10 ;  /* 0x00000004130e7825 */ /* 0x001fc600078e020a */
[----:B------:R-:W5:Y:S04]  /*0390*/  LDG.E R10, desc[UR4][R10.64] ;  /* 0x000000040a0a7981 */ /* 0x000f68000c1e1900 */
[----:B------:R-:W5:Y:S04]  /*03a0*/  LDG.E R13, desc[UR4][R14.64] ;  /* 0x000000040e0d7981 */ /* 0x000f68000c1e1900 */
[----:B------:R-:W5:Y:S04]  /*03b0*/  LDG.E R7, desc[UR4][R2.64+0x4] ;  /* 0x0000040402077981 */ /* 0x000f68000c1e1900 */
[----:B------:R-:W5:Y:S01]  /*03c0*/  LDG.E R9, desc[UR4][R2.64+0xc] ;  /* 0x00000c0402097981 */ /* 0x000f62000c1e1900 */
[----:B--2---:R-:W-:Y:S01]  /*03d0*/  FFMA R26, R25, R26, R24 ;  /* 0x0000001a191a7223 */ /* 0x004fe20000000018 */
[----:B------:R-:W-:-:S02]  /*03e0*/  IMAD.WIDE R24, R19, 0x4, R14 ;  /* 0x0000000413187825 */ /* 0x000fc400078e020e */
[----:B------:R-:W2:Y:S04]  /*03f0*/  LDG.E R14, desc[UR4][R2.64+0x8] ;  /* 0x00000804020e7981 */ /* 0x000ea8000c1e1900 */
[----:B------:R-:W2:Y:S01]  /*0400*/  LDG.E R24, desc[UR4][R24.64] ;  /* 0x0000000418187981 */ /* 0x000ea2000c1e1900 */
[----:B---3--:R-:W-:Y:S01]  /*0410*/  FFMA R12, R23, R12, R26 ;  /* 0x0000000c170c7223 */ /* 0x008fe2000000001a */
[----:B------:R-:W-:-:S03]  /*0420*/  IADD3 R22, PT, PT, R22, 0x8, RZ ;  /* 0x0000000816167810 */ /* 0x000fc60007ffe0ff */
[----:B----4-:R-:W-:Y:S01]  /*0430*/  FFMA R29, R29, R4, R12 ;  /* 0x000000041d1d7223 */ /* 0x010fe2000000000c */
[----:B------:R-:W-:-:S03]  /*0440*/  ISETP.NE.AND P1, PT, R22, RZ, PT ;  /* 0x000000ff1600720c */ /* 0x000fc60003f25270 */
[----:B-----5:R-:W-:Y:S01]  /*0450*/  FFMA R8, R28, R8, R29 ;  /* 0x000000081c087223 */ /* 0x020fe2000000001d */
[----:B------:R-:W-:-:S03]  /*0460*/  IADD3 R4, P2, PT, R2, 0x20, RZ ;  /* 0x0000002002047810 */ /* 0x000fc60007f5e0ff */
[----:B------:R-:W-:Y:S01]  /*0470*/  FFMA R6, R5, R6, R8 ;  /* 0x0000000605067223 */ /* 0x000fe20000000008 */
[----:B------:R-:W-:Y:S02]  /*0480*/  IADD3.X R5, PT, PT, RZ, R3, RZ, P2, !PT ;  /* 0x00000003ff057210 */ /* 0x000fe400017fe4ff */
[----:B------:R-:W-:Y:S01]  /*0490*/  LEA R18, R19, R18, 0x3 ;  /* 0x0000001213127211 */ /* 0x000fe200078e18ff */
[----:B------:R-:W-:-:S04]  /*04a0*/  FFMA R7, R7, R10, R6 ;  /* 0x0000000a07077223 */ /* 0x000fc80000000006 */
[----:B--2---:R-:W-:-:S04]  /*04b0*/  FFMA R14, R14, R13, R7 ;  /* 0x0000000d0e0e7223 */ /* 0x004fc80000000007 */
[----:B------:R-:W-:Y:S01]  /*04c0*/  FFMA R24, R9, R24, R14 ;  /* 0x0000001809187223 */ /* 0x000fe2000000000e */
[----:B------:R-:W-:Y:S06]  /*04d0*/  @P1 BRA `(.L_x_6) ;  /* 0xfffffffc005c1947 */ /* 0x000fec000383ffff */
.L_x_5:
[----:B------:R-:W-:Y:S05]  /*04e0*/  @!P0 BRA `(.L_x_4) ;  /* 0x0000000000fc8947 */ /* 0x000fea0003800000 */
[----:B------:R-:W-:Y:S02]  /*04f0*/  ISETP.GE.U32.AND P1, PT, R27, 0x4, PT ;  /* 0x000000041b00780c */ /* 0x000fe40003f26070 */
[----:B------:R-:W-:-:S04]  /*0500*/  LOP3.LUT R14, R0, 0x3, RZ, 0xc0, !PT ;  /* 0x00000003000e7812 */ /* 0x000fc800078ec0ff */
[----:B------:R-:W-:-:S07]  /*0510*/  ISETP.NE.AND P0, PT, R14, RZ, PT ;  /* 0x000000ff0e00720c */ /* 0x000fce0003f05270 */
[----:B------:R-:W-:Y:S06]  /*0520*/  @!P1 BRA `(.L_x_7) ;  /* 0x00000000006c9947 */ /* 0x000fec0003800000 */
[----:B------:R-:W1:Y:S01]  /*0530*/  LDC.64 R4, c[0x0][0x388] ;  /* 0x0000e200ff047b82 */ /* 0x000e620000000a00 */
[----:B------:R-:W2:Y:S01]  /*0540*/  LDCU.64 UR6, c[0x0][0x380] ;  /* 0x00007000ff0677ac */ /* 0x000ea20008000a00 */
[----:B------:R-:W-:Y:S01]  /*0550*/  IMAD R7, R21, R19, R16 ;  /* 0x0000001315077224 */ /* 0x000fe200078e0210 */
[CC--:B------:R-:W-:Y:S02]  /*0560*/  IADD3 R3, PT, PT, R20.reuse, R21.reuse, RZ ;  /* 0x0000001514037210 */ /* 0x0c0fe40007ffe0ff */
[----:B------:R-:W-:-:S03]  /*0570*/  IADD3 R8, P1, PT, R20, R21, RZ ;  /* 0x0000001514087210 */ /* 0x000fc60007f3e0ff */
[----:B------:R-:W3:Y:S01]  /*0580*/  LDC.64 R12, c[0x0][0x380] ;  /* 0x0000e000ff0c7b82 */ /* 0x000ee20000000a00 */
[----:B-1----:R-:W-:-:S04]  /*0590*/  IMAD.WIDE R4, R7, 0x4, R4 ;  /* 0x0000000407047825 */ /* 0x002fc800078e0204 */
[----:B------:R-:W-:Y:S02]  /*05a0*/  IMAD.WIDE R6, R19, 0x4, R4 ;  /* 0x0000000413067825 */ /* 0x000fe400078e0204 */
[----:B0-----:R-:W4:Y:S02]  /*05b0*/  LDG.E R4, desc[UR4][R4.64] ;  /* 0x0000000404047981 */ /* 0x001f24000c1e1900 */
[----:B---3--:R-:W-:Y:S01]  /*05c0*/  IMAD.WIDE.U32 R12, R3, 0x4, R12 ;  /* 0x00000004030c7825 */ /* 0x008fe200078e000c */
[----:B------:R-:W-:Y:S02]  /*05d0*/  IADD3.X R3, PT, PT, RZ, RZ, RZ, P1, !PT ;  /* 0x000000ffff037210 */ /* 0x000fe40000ffe4ff */
[----:B--2---:R-:W-:-:S03]  /*05e0*/  LEA R2, P1, R8, UR6, 0x2 ;  /* 0x0000000608027c11 */ /* 0x004fc6000f8210ff */
[----:B------:R-:W4:Y:S01]  /*05f0*/  LDG.E R13, desc[UR4][R12.64] ;  /* 0x000000040c0d7981 */ /* 0x000f22000c1e1900 */
[----:B------:R-:W-:Y:S01]  /*0600*/  LEA.HI.X R3, R8, UR7, R3, 0x2, P1 ;  /* 0x0000000708037c11 */ /* 0x000fe200088f1403 */
[C---:B------:R-:W-:Y:S02]  /*0610*/  IMAD.WIDE R8, R19.reuse, 0x4, R6 ;  /* 0x0000000413087825 */ /* 0x040fe400078e0206 */
[----:B------:R-:W2:Y:S04]  /*0620*/  LDG.E R6, desc[UR4][R6.64] ;  /* 0x0000000406067981 */ /* 0x000ea8000c1e1900 */
[----:B------:R-:W2:Y:S01]  /*0630*/  LDG.E R15, desc[UR4][R2.64+0x4] ;  /* 0x00000404020f7981 */ /* 0x000ea2000c1e1900 */
[----:B------:R-:W-:-:S03]  /*0640*/  IMAD.WIDE R10, R19, 0x4, R8 ;  /* 0x00000004130a7825 */ /* 0x000fc600078e0208 */
[----:B------:R-:W3:Y:S04]  /*0650*/  LDG.E R22, desc[UR4][R8.64] ;  /* 0x0000000408167981 */ /* 0x000ee8000c1e1900 */
[----:B------:R-:W3:Y:S04]  /*0660*/  LDG.E R18, desc[UR4][R2.64+0x8] ;  /* 0x0000080402127981 */ /* 0x000ee8000c1e1900 */
[----:B------:R-:W5:Y:S04]  /*0670*/  LDG.E R26, desc[UR4][R2.64+0xc] ;  /* 0x00000c04021a7981 */ /* 0x000f68000c1e1900 */
[----:B------:R-:W5:Y:S01]  /*0680*/  LDG.E R10, desc[UR4][R10.64] ;  /* 0x000000040a0a7981 */ /* 0x000f62000c1e1900 */
[----:B------:R-:W-:Y:S01]  /*0690*/  IADD3 R21, PT, PT, R21, 0x4, RZ ;  /* 0x0000000415157810 */ /* 0x000fe20007ffe0ff */
[----:B----4-:R-:W-:-:S04]  /*06a0*/  FFMA R24, R13, R4, R24 ;  /* 0x000000040d187223 */ /* 0x010fc80000000018 */
[----:B--2---:R-:W-:-:S04]  /*06b0*/  FFMA R15, R15, R6, R24 ;  /* 0x000000060f0f7223 */ /* 0x004fc80000000018 */
[----:B---3--:R-:W-:-:S04]  /*06c0*/  FFMA R15, R18, R22, R15 ;  /* 0x00000016120f7223 */ /* 0x008fc8000000000f */
[----:B-----5:R-:W-:-:S07]  /*06d0*/  FFMA R24, R26, R10, R15 ;  /* 0x0000000a1a187223 */ /* 0x020fce000000000f */
.L_x_7:
[----:B------:R-:W-:Y:S05]  /*06e0*/  @!P0 BRA `(.L_x_4) ;  /* 0x00000000007c8947 */ /* 0x000fea0003800000 */
[----:B------:R-:W-:Y:S01]  /*06f0*/  ISETP.NE.AND P1, PT, R14, 0x1, PT ;  /* 0x000000010e00780c */ /* 0x000fe20003f25270 */
[----:B------:R-:W1:Y:S01]  /*0700*/  LDC.64 R10, c[0x0][0x380] ;  /* 0x0000e000ff0a7b82 */ /* 0x000e620000000a00 */
[----:B------:R-:W-:-:S04]  /*0710*/  LOP3.LUT R0, R0, 0x1, RZ, 0xc0, !PT ;  /* 0x0000000100007812 */ /* 0x000fc800078ec0ff */
[----:B------:R-:W-:-:S03]  /*0720*/  ISETP.NE.U32.AND P0, PT, R0, 0x1, PT ;  /* 0x000000010000780c */ /* 0x000fc60003f05070 */
[----:B------:R-:W2:Y:S04]  /*0730*/  LDC.64 R8, c[0x0][0x388] ;  /* 0x0000e200ff087b82 */ /* 0x000ea80000000a00 */
[CC--:B------:R-:W-:Y:S02]  /*0740*/  @P1 IADD3 R13, PT, PT, R20.reuse, R21.reuse, RZ ;  /* 0x00000015140d1210 */ /* 0x0c0fe40007ffe0ff */
[----:B------:R-:W-:Y:S02]  /*0750*/  @P1 IADD3 R0, P2, PT, R20, R21, RZ ;  /* 0x0000001514001210 */ /* 0x000fe40007f5e0ff */
[----:B------:R-:W3:Y:S02]  /*0760*/  @P1 LDC.64 R2, c[0x0][0x380] ;  /* 0x0000e000ff021b82 */ /* 0x000ee40000000a00 */
[----:B------:R-:W-:-:S06]  /*0770*/  @P1 IADD3.X R12, PT, PT, RZ, RZ, RZ, P2, !PT ;  /* 0x000000ffff0c1210 */ /* 0x000fcc00017fe4ff */
[----:B------:R-:W4:Y:S01]  /*0780*/  LDC.64 R6, c[0x0][0x380] ;  /* 0x0000e000ff067b82 */ /* 0x000f220000000a00 */
[----:B-1----:R-:W-:-:S04]  /*0790*/  @P1 IMAD.WIDE.U32 R10, R13, 0x4, R10 ;  /* 0x000000040d0a1825 */ /* 0x002fc800078e000a */
[C---:B------:R-:W-:Y:S01]  /*07a0*/  @P1 IMAD R13, R21.reuse, R19, R16 ;  /* 0x00000013150d1224 */ /* 0x040fe200078e0210 */
[----:B------:R-:W-:Y:S01]  /*07b0*/  @P1 IADD3 R21, PT, PT, R21, 0x2, RZ ;  /* 0x0000000215151810 */ /* 0x000fe20007ffe0ff */
[----:B0-----:R-:W5:Y:S01]  /*07c0*/  @P1 LDG.E R11, desc[UR4][R10.64] ;  /* 0x000000040a0b1981 */ /* 0x001f62000c1e1900 */
[----:B------:R-:W0:Y:S01]  /*07d0*/  LDC.64 R4, c[0x0][0x388] ;  /* 0x0000e200ff047b82 */ /* 0x000e220000000a00 */
[----:B--2---:R-:W-:Y:S01]  /*07e0*/  @P1 IMAD.WIDE R8, R13, 0x4, R8 ;  /* 0x000000040d081825 */ /* 0x004fe200078e0208 */
[----:B------:R-:W-:Y:S02]  /*07f0*/  @!P0 IADD3 R15, PT, PT, R20, R21, RZ ;  /* 0x00000015140f8210 */ /* 0x000fe40007ffe0ff */
[----:B---3--:R-:W-:Y:S01]  /*0800*/  @P1 LEA R2, P2, R0, R2, 0x2 ;  /* 0x0000000200021211 */ /* 0x008fe200078410ff */
[----:B------:R-:W-:-:S03]  /*0810*/  @!P0 IMAD R21, R21, R19, R16 ;  /* 0x0000001315158224 */ /* 0x000fc600078e0210 */
[----:B------:R-:W-:Y:S01]  /*0820*/  @P1 LEA.HI.X R3, R0, R3, R12, 0x2, P2 ;  /* 0x0000000300031211 */ /* 0x000fe200010f140c */
[----:B------:R-:W-:Y:S01]  /*0830*/  @P1 IMAD.WIDE R12, R19, 0x4, R8 ;  /* 0x00000004130c1825 */ /* 0x000fe200078e0208 */
[----:B------:R-:W5:Y:S03]  /*0840*/  @P1 LDG.E R0, desc[UR4][R8.64] ;  /* 0x0000000408001981 */ /* 0x000f66000c1e1900 */
[----:B----4-:R-:W-:Y:S01]  /*0850*/  @!P0 IMAD.WIDE.U32 R6, R15, 0x4, R6 ;  /* 0x000000040f068825 */ /* 0x010fe200078e0006 */
[----:B------:R-:W2:Y:S04]  /*0860*/  @P1 LDG.E R3, desc[UR4][R2.64+0x4] ;  /* 0x0000040402031981 */ /* 0x000ea8000c1e1900 */
[----:B------:R-:W2:Y:S01]  /*0870*/  @P1 LDG.E R12, desc[UR4][R12.64] ;  /* 0x000000040c0c1981 */ /* 0x000ea2000c1e1900 */
[----:B0-----:R-:W-:-:S03]  /*0880*/  @!P0 IMAD.WIDE R4, R21, 0x4, R4 ;  /* 0x0000000415048825 */ /* 0x001fc600078e0204 */
[----:B------:R-:W3:Y:S04]  /*0890*/  @!P0 LDG.E R7, desc[UR4][R6.64] ;  /* 0x0000000406078981 */ /* 0x000ee8000c1e1900 */
[----:B------:R-:W3:Y:S01]  /*08a0*/  @!P0 LDG.E R4, desc[UR4][R4.64] ;  /* 0x0000000404048981 */ /* 0x000ee2000c1e1900 */
[----:B-----5:R-:W-:-:S04]  /*08b0*/  @P1 FFMA R0, R11, R0, R24 ;  /* 0x000000000b001223 */ /* 0x020fc80000000018 */
[----:B--2---:R-:W-:-:S04]  /*08c0*/  @P1 FFMA R24, R3, R12, R0 ;  /* 0x0000000c03181223 */ /* 0x004fc80000000000 */
[----:B---3--:R-:W-:-:S07]  /*08d0*/  @!P0 FFMA R24, R7, R4, R24 ;  /* 0x0000000407188223 */ /* 0x008fce0000000018 */
.L_x_4:
[----:B------:R-:W1:Y:S01]  /*08e0*/  LDC.64 R2, c[0x0][0x390] ;  /* 0x0000e400ff027b82 */ /* 0x000e620000000a00 */
[----:B------:R-:W2:Y:S02]  /*08f0*/  LDCU UR6, c[0x0][0x3ac] ;  /* 0x00007580ff0677ac */ /* 0x000ea40008000800 */
[----:B--2---:R-:W-:-:S04]  /*0900*/  IMAD R17, R17, UR6, R16 ;  /* 0x0000000611117c24 */ /* 0x004fc8000f8e0210 */
[----:B-1----:R-:W-:-:S05]  /*0910*/  IMAD.WIDE R2, R17, 0x4, R2 ;  /* 0x0000000411027825 */ /* 0x002fca00078e0202 */
[----:B0-----:R-:W-:Y:S01]  /*0920*/  STG.E desc[UR4][R2.64], R24 ;  /* 0x0000001802007986 */ /* 0x001fe2000c101904 */
[----:B------:R-:W-:Y:S05]  /*0930*/  EXIT ;  /* 0x000000000000794d */ /* 0x000fea0003800000 */
.L_x_8:
        /* <DEDUP_REMOVED lines=12> */
.L_x_10:


//--------------------- .nv.shared._Z20matrixMultiplySharedPfS_S_iiiiii --------------------------
	.section	.nv.shared._Z20matrixMultiplySharedPfS_S_iiiiii,"aw",@nobits
	.sectionflags	@""
	.align	4
.nv.shared._Z20matrixMultiplySharedPfS_S_iiiiii:
	.zero		3072


//--------------------- .nv.shared.reserved.0     --------------------------
	.section	.nv.shared.reserved.0,"aw",@nobits
	.weak		__nv_reservedSMEM_offset_0_alias
	.size		__nv_reservedSMEM_offset_0_alias, 0, 64
	.other		__nv_reservedSMEM_offset_0_alias,@"STO_CUDA_RESERVED_SHARED STV_DEFAULT"
__nv_reservedSMEM_offset_0_alias:
	.zero		0
	.zero		64


//--------------------- .nv.constant0._Z20matrixMultiplySharedPfS_S_iiiiii --------------------------
	.section	.nv.constant0._Z20matrixMultiplySharedPfS_S_iiiiii,"a",@progbits
	.sectionflags	@""
	.align	4
.nv.constant0._Z20matrixMultiplySharedPfS_S_iiiiii:
	.zero		944


//--------------------- .nv.constant0._Z14matrixMultiplyPfS_S_iiiiii --------------------------
	.section	.nv.constant0._Z14matrixMultiplyPfS_S_iiiiii,"a",@progbits
	.sectionflags	@""
	.align	4
.nv.constant0._Z14matrixMultiplyPfS_S_iiiiii:
	.zero		944


//--------------------- SYMBOLS --------------------------

	.type		.nv.reservedSmem.offset0,@object
	.size		.nv.reservedSmem.offset0,0x4
	.type		.nv.reservedSmem.cap,@object
	.size		.nv.reservedSmem.cap,0x4
